//
// Generated by NVIDIA NVVM Compiler
//
// Compiler Build ID: CL-36424714
// Cuda compilation tools, release 13.0, V13.0.88
// Based on NVVM 20.0.0
//

.version 9.0
.target sm_100
.address_size 64

	// .globl	_Z20lstm_update_c_kerneliPfPKfS1_S1_S1_S1_S1_S1_S1_S1_S1_

.visible .entry _Z20lstm_update_c_kerneliPfPKfS1_S1_S1_S1_S1_S1_S1_S1_S1_(
	.param .u32 _Z20lstm_update_c_kerneliPfPKfS1_S1_S1_S1_S1_S1_S1_S1_S1__param_0,
	.param .u64 .ptr .align 1 _Z20lstm_update_c_kerneliPfPKfS1_S1_S1_S1_S1_S1_S1_S1_S1__param_1,
	.param .u64 .ptr .align 1 _Z20lstm_update_c_kerneliPfPKfS1_S1_S1_S1_S1_S1_S1_S1_S1__param_2,
	.param .u64 .ptr .align 1 _Z20lstm_update_c_kerneliPfPKfS1_S1_S1_S1_S1_S1_S1_S1_S1__param_3,
	.param .u64 .ptr .align 1 _Z20lstm_update_c_kerneliPfPKfS1_S1_S1_S1_S1_S1_S1_S1_S1__param_4,
	.param .u64 .ptr .align 1 _Z20lstm_update_c_kerneliPfPKfS1_S1_S1_S1_S1_S1_S1_S1_S1__param_5,
	.param .u64 .ptr .align 1 _Z20lstm_update_c_kerneliPfPKfS1_S1_S1_S1_S1_S1_S1_S1_S1__param_6,
	.param .u64 .ptr .align 1 _Z20lstm_update_c_kerneliPfPKfS1_S1_S1_S1_S1_S1_S1_S1_S1__param_7,
	.param .u64 .ptr .align 1 _Z20lstm_update_c_kerneliPfPKfS1_S1_S1_S1_S1_S1_S1_S1_S1__param_8,
	.param .u64 .ptr .align 1 _Z20lstm_update_c_kerneliPfPKfS1_S1_S1_S1_S1_S1_S1_S1_S1__param_9,
	.param .u64 .ptr .align 1 _Z20lstm_update_c_kerneliPfPKfS1_S1_S1_S1_S1_S1_S1_S1_S1__param_10,
	.param .u64 .ptr .align 1 _Z20lstm_update_c_kerneliPfPKfS1_S1_S1_S1_S1_S1_S1_S1_S1__param_11
)
{
	.reg .pred 	%p<4>;
	.reg .b32 	%r<10>;
	.reg .b32 	%f<58>;
	.reg .b64 	%rd<39>;

	ld.param.u32 	%r2, [_Z20lstm_update_c_kerneliPfPKfS1_S1_S1_S1_S1_S1_S1_S1_S1__param_0];
	ld.param.u64 	%rd2, [_Z20lstm_update_c_kerneliPfPKfS1_S1_S1_S1_S1_S1_S1_S1_S1__param_2];
	ld.param.u64 	%rd4, [_Z20lstm_update_c_kerneliPfPKfS1_S1_S1_S1_S1_S1_S1_S1_S1__param_4];
	ld.param.u64 	%rd5, [_Z20lstm_update_c_kerneliPfPKfS1_S1_S1_S1_S1_S1_S1_S1_S1__param_5];
	ld.param.u64 	%rd8, [_Z20lstm_update_c_kerneliPfPKfS1_S1_S1_S1_S1_S1_S1_S1_S1__param_8];
	ld.param.u64 	%rd9, [_Z20lstm_update_c_kerneliPfPKfS1_S1_S1_S1_S1_S1_S1_S1_S1__param_9];
	ld.param.u64 	%rd10, [_Z20lstm_update_c_kerneliPfPKfS1_S1_S1_S1_S1_S1_S1_S1_S1__param_10];
	ld.param.u64 	%rd11, [_Z20lstm_update_c_kerneliPfPKfS1_S1_S1_S1_S1_S1_S1_S1_S1__param_11];
	mov.u32 	%r3, %ctaid.x;
	mov.u32 	%r4, %ntid.x;
	mov.u32 	%r5, %tid.x;
	mad.lo.s32 	%r1, %r3, %r4, %r5;
	setp.ge.s32 	%p1, %r1, %r2;
	@%p1 bra 	$L__BB0_2;
	ld.param.u64 	%rd38, [_Z20lstm_update_c_kerneliPfPKfS1_S1_S1_S1_S1_S1_S1_S1_S1__param_7];
	ld.param.u64 	%rd37, [_Z20lstm_update_c_kerneliPfPKfS1_S1_S1_S1_S1_S1_S1_S1_S1__param_6];
	ld.param.u64 	%rd36, [_Z20lstm_update_c_kerneliPfPKfS1_S1_S1_S1_S1_S1_S1_S1_S1__param_3];
	ld.param.u64 	%rd35, [_Z20lstm_update_c_kerneliPfPKfS1_S1_S1_S1_S1_S1_S1_S1_S1__param_1];
	cvta.to.global.u64 	%rd12, %rd36;
	cvta.to.global.u64 	%rd13, %rd37;
	cvta.to.global.u64 	%rd14, %rd9;
	cvta.to.global.u64 	%rd15, %rd2;
	cvta.to.global.u64 	%rd16, %rd4;
	cvta.to.global.u64 	%rd17, %rd38;
	cvta.to.global.u64 	%rd18, %rd10;
	cvta.to.global.u64 	%rd19, %rd5;
	cvta.to.global.u64 	%rd20, %rd8;
	cvta.to.global.u64 	%rd21, %rd11;
	cvta.to.global.u64 	%rd22, %rd35;
	mul.wide.s32 	%rd23, %r1, 4;
	add.s64 	%rd24, %rd12, %rd23;
	ld.global.f32 	%f1, [%rd24];
	add.s64 	%rd25, %rd13, %rd23;
	ld.global.f32 	%f2, [%rd25];
	add.f32 	%f3, %f1, %f2;
	add.s64 	%rd26, %rd14, %rd23;
	ld.global.f32 	%f4, [%rd26];
	add.f32 	%f5, %f3, %f4;
	fma.rn.f32 	%f6, %f5, 0fBBBB989D, 0f3F000000;
	cvt.sat.f32.f32 	%f7, %f6;
	mov.f32 	%f8, 0f4B400001;
	mov.f32 	%f9, 0f437C0000;
	fma.rm.f32 	%f10, %f7, %f9, %f8;
	add.f32 	%f11, %f10, 0fCB40007F;
	neg.f32 	%f12, %f11;
	fma.rn.f32 	%f13, %f5, 0fBFB8AA3B, %f12;
	fma.rn.f32 	%f14, %f5, 0fB2A57060, %f13;
	mov.b32 	%r6, %f10;
	shl.b32 	%r7, %r6, 23;
	mov.b32 	%f15, %r7;
	ex2.approx.ftz.f32 	%f16, %f14;
	fma.rn.f32 	%f17, %f16, %f15, 0f3F800000;
	rcp.rn.f32 	%f18, %f17;
	add.s64 	%rd27, %rd15, %rd23;
	ld.global.f32 	%f19, [%rd27];
	add.s64 	%rd28, %rd16, %rd23;
	ld.global.f32 	%f20, [%rd28];
	add.s64 	%rd29, %rd17, %rd23;
	ld.global.f32 	%f21, [%rd29];
	add.f32 	%f22, %f20, %f21;
	add.s64 	%rd30, %rd18, %rd23;
	ld.global.f32 	%f23, [%rd30];
	add.f32 	%f24, %f22, %f23;
	fma.rn.f32 	%f25, %f24, 0fBBBB989D, 0f3F000000;
	cvt.sat.f32.f32 	%f26, %f25;
	fma.rm.f32 	%f27, %f26, %f9, %f8;
	add.f32 	%f28, %f27, 0fCB40007F;
	neg.f32 	%f29, %f28;
	fma.rn.f32 	%f30, %f24, 0fBFB8AA3B, %f29;
	fma.rn.f32 	%f31, %f24, 0fB2A57060, %f30;
	mov.b32 	%r8, %f27;
	shl.b32 	%r9, %r8, 23;
	mov.b32 	%f32, %r9;
	ex2.approx.ftz.f32 	%f33, %f31;
	fma.rn.f32 	%f34, %f33, %f32, 0f3F800000;
	rcp.rn.f32 	%f35, %f34;
	add.s64 	%rd31, %rd19, %rd23;
	ld.global.f32 	%f36, [%rd31];
	add.s64 	%rd32, %rd20, %rd23;
	ld.global.f32 	%f37, [%rd32];
	add.f32 	%f38, %f36, %f37;
	add.s64 	%rd33, %rd21, %rd23;
	ld.global.f32 	%f39, [%rd33];
	add.f32 	%f40, %f38, %f39;
	abs.f32 	%f41, %f40;
	mul.f32 	%f42, %f41, 0f4038AA3B;
	ex2.approx.ftz.f32 	%f43, %f42;
	add.f32 	%f44, %f43, 0f3F800000;
	rcp.approx.ftz.f32 	%f45, %f44;
	fma.rn.f32 	%f46, %f45, 0fC0000000, 0f3F800000;
	setp.ge.f32 	%p2, %f41, 0f41102CB4;
	selp.f32 	%f47, 0f3F800000, %f46, %p2;
	copysign.f32 	%f48, %f40, %f47;
	mul.f32 	%f49, %f40, %f40;
	fma.rn.f32 	%f50, %f49, 0f3C80F082, 0fBD563CAE;
	fma.rn.f32 	%f51, %f50, %f49, 0f3E085941;
	fma.rn.f32 	%f52, %f51, %f49, 0fBEAAA9ED;
	fma.rn.f32 	%f53, %f52, %f49, 0f00000000;
	fma.rn.f32 	%f54, %f53, %f40, %f40;
	setp.ge.f32 	%p3, %f41, 0f3F19999A;
	selp.f32 	%f55, %f48, %f54, %p3;
	mul.f32 	%f56, %f35, %f55;
	fma.rn.f32 	%f57, %f19, %f18, %f56;
	add.s64 	%rd34, %rd22, %rd23;
	st.global.f32 	[%rd34], %f57;
$L__BB0_2:
	ret;

}
	// .globl	_Z7pw_tanhPfPKfi
.visible .entry _Z7pw_tanhPfPKfi(
	.param .u64 .ptr .align 1 _Z7pw_tanhPfPKfi_param_0,
	.param .u64 .ptr .align 1 _Z7pw_tanhPfPKfi_param_1,
	.param .u32 _Z7pw_tanhPfPKfi_param_2
)
{
	.reg .pred 	%p<4>;
	.reg .b32 	%r<6>;
	.reg .b32 	%f<17>;
	.reg .b64 	%rd<8>;

	ld.param.u64 	%rd1, [_Z7pw_tanhPfPKfi_param_0];
	ld.param.u64 	%rd2, [_Z7pw_tanhPfPKfi_param_1];
	ld.param.u32 	%r2, [_Z7pw_tanhPfPKfi_param_2];
	mov.u32 	%r3, %ctaid.x;
	mov.u32 	%r4, %ntid.x;
	mov.u32 	%r5, %tid.x;
	mad.lo.s32 	%r1, %r3, %r4, %r5;
	setp.ge.s32 	%p1, %r1, %r2;
	@%p1 bra 	$L__BB1_2;
	cvta.to.global.u64 	%rd3, %rd2;
	cvta.to.global.u64 	%rd4, %rd1;
	mul.wide.s32 	%rd5, %r1, 4;
	add.s64 	%rd6, %rd3, %rd5;
	ld.global.f32 	%f1, [%rd6];
	abs.f32 	%f2, %f1;
	mul.f32 	%f3, %f2, 0f4038AA3B;
	ex2.approx.ftz.f32 	%f4, %f3;
	add.f32 	%f5, %f4, 0f3F800000;
	rcp.approx.ftz.f32 	%f6, %f5;
	fma.rn.f32 	%f7, %f6, 0fC0000000, 0f3F800000;
	setp.ge.f32 	%p2, %f2, 0f41102CB4;
	selp.f32 	%f8, 0f3F800000, %f7, %p2;
	copysign.f32 	%f9, %f1, %f8;
	mul.f32 	%f10, %f1, %f1;
	fma.rn.f32 	%f11, %f10, 0f3C80F082, 0fBD563CAE;
	fma.rn.f32 	%f12, %f11, %f10, 0f3E085941;
	fma.rn.f32 	%f13, %f12, %f10, 0fBEAAA9ED;
	fma.rn.f32 	%f14, %f13, %f10, 0f00000000;
	fma.rn.f32 	%f15, %f14, %f1, %f1;
	setp.ge.f32 	%p3, %f2, 0f3F19999A;
	selp.f32 	%f16, %f9, %f15, %p3;
	add.s64 	%rd7, %rd4, %rd5;
	st.global.f32 	[%rd7], %f16;
$L__BB1_2:
	ret;

}
	// .globl	_Z10pw_sigmoidPfPKfi
.visible .entry _Z10pw_sigmoidPfPKfi(
	.param .u64 .ptr .align 1 _Z10pw_sigmoidPfPKfi_param_0,
	.param .u64 .ptr .align 1 _Z10pw_sigmoidPfPKfi_param_1,
	.param .u32 _Z10pw_sigmoidPfPKfi_param_2
)
{
	.reg .pred 	%p<2>;
	.reg .b32 	%r<8>;
	.reg .b32 	%f<15>;
	.reg .b64 	%rd<8>;

	ld.param.u64 	%rd1, [_Z10pw_sigmoidPfPKfi_param_0];
	ld.param.u64 	%rd2, [_Z10pw_sigmoidPfPKfi_param_1];
	ld.param.u32 	%r2, [_Z10pw_sigmoidPfPKfi_param_2];
	mov.u32 	%r3, %ctaid.x;
	mov.u32 	%r4, %ntid.x;
	mov.u32 	%r5, %tid.x;
	mad.lo.s32 	%r1, %r3, %r4, %r5;
	setp.ge.s32 	%p1, %r1, %r2;
	@%p1 bra 	$L__BB2_2;
	cvta.to.global.u64 	%rd3, %rd2;
	cvta.to.global.u64 	%rd4, %rd1;
	mul.wide.s32 	%rd5, %r1, 4;
	add.s64 	%rd6, %rd3, %rd5;
	ld.global.f32 	%f1, [%rd6];
	fma.rn.f32 	%f2, %f1, 0fBBBB989D, 0f3F000000;
	cvt.sat.f32.f32 	%f3, %f2;
	mov.f32 	%f4, 0f4B400001;
	mov.f32 	%f5, 0f437C0000;
	fma.rm.f32 	%f6, %f3, %f5, %f4;
	add.f32 	%f7, %f6, 0fCB40007F;
	neg.f32 	%f8, %f7;
	fma.rn.f32 	%f9, %f1, 0fBFB8AA3B, %f8;
	fma.rn.f32 	%f10, %f1, 0fB2A57060, %f9;
	mov.b32 	%r6, %f6;
	shl.b32 	%r7, %r6, 23;
	mov.b32 	%f11, %r7;
	ex2.approx.ftz.f32 	%f12, %f10;
	fma.rn.f32 	%f13, %f12, %f11, 0f3F800000;
	rcp.rn.f32 	%f14, %f13;
	add.s64 	%rd7, %rd4, %rd5;
	st.global.f32 	[%rd7], %f14;
$L__BB2_2:
	ret;

}
	// .globl	_Z9pw_vecAddPfPKfS1_i
.visible .entry _Z9pw_vecAddPfPKfS1_i(
	.param .u64 .ptr .align 1 _Z9pw_vecAddPfPKfS1_i_param_0,
	.param .u64 .ptr .align 1 _Z9pw_vecAddPfPKfS1_i_param_1,
	.param .u64 .ptr .align 1 _Z9pw_vecAddPfPKfS1_i_param_2,
	.param .u32 _Z9pw_vecAddPfPKfS1_i_param_3
)
{
	.reg .pred 	%p<2>;
	.reg .b32 	%r<6>;
	.reg .b32 	%f<4>;
	.reg .b64 	%rd<11>;

	ld.param.u64 	%rd1, [_Z9pw_vecAddPfPKfS1_i_param_0];
	ld.param.u64 	%rd2, [_Z9pw_vecAddPfPKfS1_i_param_1];
	ld.param.u64 	%rd3, [_Z9pw_vecAddPfPKfS1_i_param_2];
	ld.param.u32 	%r2, [_Z9pw_vecAddPfPKfS1_i_param_3];
	mov.u32 	%r3, %ctaid.x;
	mov.u32 	%r4, %ntid.x;
	mov.u32 	%r5, %tid.x;
	mad.lo.s32 	%r1, %r3, %r4, %r5;
	setp.ge.s32 	%p1, %r1, %r2;
	@%p1 bra 	$L__BB3_2;
	cvta.to.global.u64 	%rd4, %rd2;
	cvta.to.global.u64 	%rd5, %rd3;
	cvta.to.global.u64 	%rd6, %rd1;
	mul.wide.s32 	%rd7, %r1, 4;
	add.s64 	%rd8, %rd4, %rd7;
	ld.global.f32 	%f1, [%rd8];
	add.s64 	%rd9, %rd5, %rd7;
	ld.global.f32 	%f2, [%rd9];
	add.f32 	%f3, %f1, %f2;
	add.s64 	%rd10, %rd6, %rd7;
	st.global.f32 	[%rd10], %f3;
$L__BB3_2:
	ret;

}
	// .globl	_Z9pw_vecMulPfPKfS1_i
.visible .entry _Z9pw_vecMulPfPKfS1_i(
	.param .u64 .ptr .align 1 _Z9pw_vecMulPfPKfS1_i_param_0,
	.param .u64 .ptr .align 1 _Z9pw_vecMulPfPKfS1_i_param_1,
	.param .u64 .ptr .align 1 _Z9pw_vecMulPfPKfS1_i_param_2,
	.param .u32 _Z9pw_vecMulPfPKfS1_i_param_3
)
{
	.reg .pred 	%p<2>;
	.reg .b32 	%r<6>;
	.reg .b32 	%f<4>;
	.reg .b64 	%rd<11>;

	ld.param.u64 	%rd1, [_Z9pw_vecMulPfPKfS1_i_param_0];
	ld.param.u64 	%rd2, [_Z9pw_vecMulPfPKfS1_i_param_1];
	ld.param.u64 	%rd3, [_Z9pw_vecMulPfPKfS1_i_param_2];
	ld.param.u32 	%r2, [_Z9pw_vecMulPfPKfS1_i_param_3];
	mov.u32 	%r3, %ctaid.x;
	mov.u32 	%r4, %ntid.x;
	mov.u32 	%r5, %tid.x;
	mad.lo.s32 	%r1, %r3, %r4, %r5;
	setp.ge.s32 	%p1, %r1, %r2;
	@%p1 bra 	$L__BB4_2;
	cvta.to.global.u64 	%rd4, %rd2;
	cvta.to.global.u64 	%rd5, %rd3;
	cvta.to.global.u64 	%rd6, %rd1;
	mul.wide.s32 	%rd7, %r1, 4;
	add.s64 	%rd8, %rd4, %rd7;
	ld.global.f32 	%f1, [%rd8];
	add.s64 	%rd9, %rd5, %rd7;
	ld.global.f32 	%f2, [%rd9];
	mul.f32 	%f3, %f1, %f2;
	add.s64 	%rd10, %rd6, %rd7;
	st.global.f32 	[%rd10], %f3;
$L__BB4_2:
	ret;

}


// ===== COMPILED SASS (sm_100) =====

	.target	sm_100

	.elftype	@"ET_EXEC"


//--------------------- .note.nv.tkinfo           --------------------------
	.section	.note.nv.tkinfo,"",@"SHT_NOTE"
	.sectionflags	@"SHF_NOTE_NV_TKINFO"
	.tkinfo
        /*0018*/ 	.word	0x00000002
        /*0030*/ 	.string	""
        /*0030*/ 	.string	"ptxas"
        /*0030*/ 	.string	"Cuda compilation tools, release 13.0, V13.0.88"
        /*0030*/ 	.string	"Build cuda_13.0.r13.0/compiler.36424714_0"
        /*0030*/ 	.string	"-arch sm_100 -m 64 "



//--------------------- .note.nv.cuinfo           --------------------------
	.section	.note.nv.cuinfo,"",@"SHT_NOTE"
	.sectionflags	@"SHF_NOTE_NV_CUINFO"
        /*0018*/ 	.short	0x0002
        /*001a*/ 	.short	0x0064
        /*001c*/ 	.short	0x0082
	.zero		2


//--------------------- .nv.info                  --------------------------
	.section	.nv.info,"",@"SHT_CUDA_INFO"
	.align	4


	//----- nvinfo : EIATTR_REGCOUNT
	.align		4
        /*0000*/ 	.byte	0x04, 0x2f
        /*0002*/ 	.short	(.L_1 - .L_0)
	.align		4
.L_0:
        /*0004*/ 	.word	index@(_Z20lstm_update_c_kerneliPfPKfS1_S1_S1_S1_S1_S1_S1_S1_S1_)
        /*0008*/ 	.word	0x00000014


	//----- nvinfo : EIATTR_FRAME_SIZE
	.align		4
.L_1:
        /*000c*/ 	.byte	0x04, 0x11
        /*000e*/ 	.short	(.L_3 - .L_2)
	.align		4
.L_2:
        /*0010*/ 	.word	index@($__internal_1_$__cuda_sm20_rcp_rn_f32_slowpath)
        /*0014*/ 	.word	0x00000000


	//----- nvinfo : EIATTR_FRAME_SIZE
	.align		4
.L_3:
        /*0018*/ 	.byte	0x04, 0x11
        /*001a*/ 	.short	(.L_5 - .L_4)
	.align		4
.L_4:
        /*001c*/ 	.word	index@(_Z20lstm_update_c_kerneliPfPKfS1_S1_S1_S1_S1_S1_S1_S1_S1_)
        /*0020*/ 	.word	0x00000000


	//----- nvinfo : EIATTR_REGCOUNT
	.align		4
.L_5:
        /*0024*/ 	.byte	0x04, 0x2f
        /*0026*/ 	.short	(.L_7 - .L_6)
	.align		4
.L_6:
        /*0028*/ 	.word	index@(_Z7pw_tanhPfPKfi)
        /*002c*/ 	.word	0x0000000e


	//----- nvinfo : EIATTR_FRAME_SIZE
	.align		4
.L_7:
        /*0030*/ 	.byte	0x04, 0x11
        /*0032*/ 	.short	(.L_9 - .L_8)
	.align		4
.L_8:
        /*0034*/ 	.word	index@(_Z7pw_tanhPfPKfi)
        /*0038*/ 	.word	0x00000000


	//----- nvinfo : EIATTR_REGCOUNT
	.align		4
.L_9:
        /*003c*/ 	.byte	0x04, 0x2f
        /*003e*/ 	.short	(.L_11 - .L_10)
	.align		4
.L_10:
        /*0040*/ 	.word	index@(_Z10pw_sigmoidPfPKfi)
        /*0044*/ 	.word	0x0000000e


	//----- nvinfo : EIATTR_FRAME_SIZE
	.align		4
.L_11:
        /*0048*/ 	.byte	0x04, 0x11
        /*004a*/ 	.short	(.L_13 - .L_12)
	.align		4
.L_12:
        /*004c*/ 	.word	index@($__internal_0_$__cuda_sm20_rcp_rn_f32_slowpath)
        /*0050*/ 	.word	0x00000000


	//----- nvinfo : EIATTR_FRAME_SIZE
	.align		4
.L_13:
        /*0054*/ 	.byte	0x04, 0x11
        /*0056*/ 	.short	(.L_15 - .L_14)
	.align		4
.L_14:
        /*0058*/ 	.word	index@(_Z10pw_sigmoidPfPKfi)
        /*005c*/ 	.word	0x00000000


	//----- nvinfo : EIATTR_REGCOUNT
	.align		4
.L_15:
        /*0060*/ 	.byte	0x04, 0x2f
        /*0062*/ 	.short	(.L_17 - .L_16)
	.align		4
.L_16:
        /*0064*/ 	.word	index@(_Z9pw_vecAddPfPKfS1_i)
        /*0068*/ 	.word	0x0000000c


	//----- nvinfo : EIATTR_FRAME_SIZE
	.align		4
.L_17:
        /*006c*/ 	.byte	0x04, 0x11
        /*006e*/ 	.short	(.L_19 - .L_18)
	.align		4
.L_18:
        /*0070*/ 	.word	index@(_Z9pw_vecAddPfPKfS1_i)
        /*0074*/ 	.word	0x00000000


	//----- nvinfo : EIATTR_REGCOUNT
	.align		4
.L_19:
        /*0078*/ 	.byte	0x04, 0x2f
        /*007a*/ 	.short	(.L_21 - .L_20)
	.align		4
.L_20:
        /*007c*/ 	.word	index@(_Z9pw_vecMulPfPKfS1_i)
        /*0080*/ 	.word	0x0000000c


	//----- nvinfo : EIATTR_FRAME_SIZE
	.align		4
.L_21:
        /*0084*/ 	.byte	0x04, 0x11
        /*0086*/ 	.short	(.L_23 - .L_22)
	.align		4
.L_22:
        /*0088*/ 	.word	index@(_Z9pw_vecMulPfPKfS1_i)
        /*008c*/ 	.word	0x00000000


	//----- nvinfo : EIATTR_MIN_STACK_SIZE
	.align		4
.L_23:
        /*0090*/ 	.byte	0x04, 0x12
        /*0092*/ 	.short	(.L_25 - .L_24)
	.align		4
.L_24:
        /*0094*/ 	.word	index@(_Z9pw_vecMulPfPKfS1_i)
        /*0098*/ 	.word	0x00000000


	//----- nvinfo : EIATTR_MIN_STACK_SIZE
	.align		4
.L_25:
        /*009c*/ 	.byte	0x04, 0x12
        /*009e*/ 	.short	(.L_27 - .L_26)
	.align		4
.L_26:
        /*00a0*/ 	.word	index@(_Z9pw_vecAddPfPKfS1_i)
        /*00a4*/ 	.word	0x00000000


	//----- nvinfo : EIATTR_MIN_STACK_SIZE
	.align		4
.L_27:
        /*00a8*/ 	.byte	0x04, 0x12
        /*00aa*/ 	.short	(.L_29 - .L_28)
	.align		4
.L_28:
        /*00ac*/ 	.word	index@(_Z10pw_sigmoidPfPKfi)
        /*00b0*/ 	.word	0x00000000


	//----- nvinfo : EIATTR_MIN_STACK_SIZE
	.align		4
.L_29:
        /*00b4*/ 	.byte	0x04, 0x12
        /*00b6*/ 	.short	(.L_31 - .L_30)
	.align		4
.L_30:
        /*00b8*/ 	.word	index@(_Z7pw_tanhPfPKfi)
        /*00bc*/ 	.word	0x00000000


	//----- nvinfo : EIATTR_MIN_STACK_SIZE
	.align		4
.L_31:
        /*00c0*/ 	.byte	0x04, 0x12
        /*00c2*/ 	.short	(.L_33 - .L_32)
	.align		4
.L_32:
        /*00c4*/ 	.word	index@(_Z20lstm_update_c_kerneliPfPKfS1_S1_S1_S1_S1_S1_S1_S1_S1_)
        /*00c8*/ 	.word	0x00000000
.L_33:


//--------------------- .nv.compat                --------------------------
	.section	.nv.compat,"",@"SHT_CUDA_COMPAT_INFO"
	.align	4
        /*0000*/ 	.byte	0x02, 0x09, 0x00, 0x00, 0x02, 0x02, 0x01, 0x00, 0x02, 0x05, 0x05, 0x00, 0x03, 0x07, 0x01, 0x01
        /*0010*/ 	.byte	0x02, 0x03, 0x00, 0x00, 0x02, 0x06, 0x01, 0x00, 0x04, 0x0b, 0x08, 0x00, 0x01, 0x00, 0x00, 0x00
        /*0020*/ 	.byte	0x00, 0x00, 0x00, 0x00


//--------------------- .nv.info._Z9pw_vecMulPfPKfS1_i --------------------------
	.section	.nv.info._Z9pw_vecMulPfPKfS1_i,"",@"SHT_CUDA_INFO"
	.sectionflags	@""
	.align	4


	//----- nvinfo : EIATTR_CUDA_API_VERSION
	.align		4
        /*0000*/ 	.byte	0x04, 0x37
        /*0002*/ 	.short	(.L_35 - .L_34)
.L_34:
        /*0004*/ 	.word	0x00000082


	//----- nvinfo : EIATTR_KPARAM_INFO
	.align		4
.L_35:
        /*0008*/ 	.byte	0x04, 0x17
        /*000a*/ 	.short	(.L_37 - .L_36)
.L_36:
        /*000c*/ 	.word	0x00000000
        /*0010*/ 	.short	0x0003
        /*0012*/ 	.short	0x0018
        /*0014*/ 	.byte	0x00, 0xf0, 0x11, 0x00


	//----- nvinfo : EIATTR_KPARAM_INFO
	.align		4
.L_37:
        /*0018*/ 	.byte	0x04, 0x17
        /*001a*/ 	.short	(.L_39 - .L_38)
.L_38:
        /*001c*/ 	.word	0x00000000
        /*0020*/ 	.short	0x0002
        /*0022*/ 	.short	0x0010
        /*0024*/ 	.byte	0x00, 0xf5, 0x21, 0x00


	//----- nvinfo : EIATTR_KPARAM_INFO
	.align		4
.L_39:
        /*0028*/ 	.byte	0x04, 0x17
        /*002a*/ 	.short	(.L_41 - .L_40)
.L_40:
        /*002c*/ 	.word	0x00000000
        /*0030*/ 	.short	0x0001
        /*0032*/ 	.short	0x0008
        /*0034*/ 	.byte	0x00, 0xf5, 0x21, 0x00


	//----- nvinfo : EIATTR_KPARAM_INFO
	.align		4
.L_41:
        /*0038*/ 	.byte	0x04, 0x17
        /*003a*/ 	.short	(.L_43 - .L_42)
.L_42:
        /*003c*/ 	.word	0x00000000
        /*0040*/ 	.short	0x0000
        /*0042*/ 	.short	0x0000
        /*0044*/ 	.byte	0x00, 0xf5, 0x21, 0x00


	//----- nvinfo : EIATTR_SPARSE_MMA_MASK
	.align		4
.L_43:
        /*0048*/ 	.byte	0x03, 0x50
        /*004a*/ 	.short	0x0000


	//----- nvinfo : EIATTR_MAXREG_COUNT
	.align		4
        /*004c*/ 	.byte	0x03, 0x1b
        /*004e*/ 	.short	0x00ff


	//----- nvinfo : EIATTR_MERCURY_ISA_VERSION
	.align		4
        /*0050*/ 	.byte	0x03, 0x5f
        /*0052*/ 	.short	0x0101


	//----- nvinfo : EIATTR_VRC_CTA_INIT_COUNT
	.align		4
        /*0054*/ 	.byte	0x02, 0x4a
	.zero		1
	.zero		1


	//----- nvinfo : EIATTR_EXIT_INSTR_OFFSETS
	.align		4
        /*0058*/ 	.byte	0x04, 0x1c
        /*005a*/ 	.short	(.L_45 - .L_44)


	//   ....[0]....
.L_44:
        /*005c*/ 	.word	0x00000070


	//   ....[1]....
        /*0060*/ 	.word	0x00000130


	//----- nvinfo : EIATTR_CBANK_PARAM_SIZE
	.align		4
.L_45:
        /*0064*/ 	.byte	0x03, 0x19
        /*0066*/ 	.short	0x001c


	//----- nvinfo : EIATTR_PARAM_CBANK
	.align		4
        /*0068*/ 	.byte	0x04, 0x0a
        /*006a*/ 	.short	(.L_47 - .L_46)
	.align		4
.L_46:
        /*006c*/ 	.word	index@(.nv.constant0._Z9pw_vecMulPfPKfS1_i)
        /*0070*/ 	.short	0x0380
        /*0072*/ 	.short	0x001c


	//----- nvinfo : EIATTR_SW_WAR
	.align		4
.L_47:
        /*0074*/ 	.byte	0x04, 0x36
        /*0076*/ 	.short	(.L_49 - .L_48)
.L_48:
        /*0078*/ 	.word	0x00000008
.L_49:


//--------------------- .nv.info._Z9pw_vecAddPfPKfS1_i --------------------------
	.section	.nv.info._Z9pw_vecAddPfPKfS1_i,"",@"SHT_CUDA_INFO"
	.sectionflags	@""
	.align	4


	//----- nvinfo : EIATTR_CUDA_API_VERSION
	.align		4
        /*0000*/ 	.byte	0x04, 0x37
        /*0002*/ 	.short	(.L_51 - .L_50)
.L_50:
        /*0004*/ 	.word	0x00000082


	//----- nvinfo : EIATTR_KPARAM_INFO
	.align		4
.L_51:
        /*0008*/ 	.byte	0x04, 0x17
        /*000a*/ 	.short	(.L_53 - .L_52)
.L_52:
        /*000c*/ 	.word	0x00000000
        /*0010*/ 	.short	0x0003
        /*0012*/ 	.short	0x0018
        /*0014*/ 	.byte	0x00, 0xf0, 0x11, 0x00


	//----- nvinfo : EIATTR_KPARAM_INFO
	.align		4
.L_53:
        /*0018*/ 	.byte	0x04, 0x17
        /*001a*/ 	.short	(.L_55 - .L_54)
.L_54:
        /*001c*/ 	.word	0x00000000
        /*0020*/ 	.short	0x0002
        /*0022*/ 	.short	0x0010
        /*0024*/ 	.byte	0x00, 0xf5, 0x21, 0x00


	//----- nvinfo : EIATTR_KPARAM_INFO
	.align		4
.L_55:
        /*0028*/ 	.byte	0x04, 0x17
        /*002a*/ 	.short	(.L_57 - .L_56)
.L_56:
        /*002c*/ 	.word	0x00000000
        /*0030*/ 	.short	0x0001
        /*0032*/ 	.short	0x0008
        /*0034*/ 	.byte	0x00, 0xf5, 0x21, 0x00


	//----- nvinfo : EIATTR_KPARAM_INFO
	.align		4
.L_57:
        /*0038*/ 	.byte	0x04, 0x17
        /*003a*/ 	.short	(.L_59 - .L_58)
.L_58:
        /*003c*/ 	.word	0x00000000
        /*0040*/ 	.short	0x0000
        /*0042*/ 	.short	0x0000
        /*0044*/ 	.byte	0x00, 0xf5, 0x21, 0x00


	//----- nvinfo : EIATTR_SPARSE_MMA_MASK
	.align		4
.L_59:
        /*0048*/ 	.byte	0x03, 0x50
        /*004a*/ 	.short	0x0000


	//----- nvinfo : EIATTR_MAXREG_COUNT
	.align		4
        /*004c*/ 	.byte	0x03, 0x1b
        /*004e*/ 	.short	0x00ff


	//----- nvinfo : EIATTR_MERCURY_ISA_VERSION
	.align		4
        /*0050*/ 	.byte	0x03, 0x5f
        /*0052*/ 	.short	0x0101


	//----- nvinfo : EIATTR_VRC_CTA_INIT_COUNT
	.align		4
        /*0054*/ 	.byte	0x02, 0x4a
	.zero		1
	.zero		1


	//----- nvinfo : EIATTR_EXIT_INSTR_OFFSETS
	.align		4
        /*0058*/ 	.byte	0x04, 0x1c
        /*005a*/ 	.short	(.L_61 - .L_60)


	//   ....[0]....
.L_60:
        /*005c*/ 	.word	0x00000070


	//   ....[1]....
        /*0060*/ 	.word	0x00000130


	//----- nvinfo : EIATTR_CBANK_PARAM_SIZE
	.align		4
.L_61:
        /*0064*/ 	.byte	0x03, 0x19
        /*0066*/ 	.short	0x001c


	//----- nvinfo : EIATTR_PARAM_CBANK
	.align		4
        /*0068*/ 	.byte	0x04, 0x0a
        /*006a*/ 	.short	(.L_63 - .L_62)
	.align		4
.L_62:
        /*006c*/ 	.word	index@(.nv.constant0._Z9pw_vecAddPfPKfS1_i)
        /*0070*/ 	.short	0x0380
        /*0072*/ 	.short	0x001c


	//----- nvinfo : EIATTR_SW_WAR
	.align		4
.L_63:
        /*0074*/ 	.byte	0x04, 0x36
        /*0076*/ 	.short	(.L_65 - .L_64)
.L_64:
        /*0078*/ 	.word	0x00000008
.L_65:


//--------------------- .nv.info._Z10pw_sigmoidPfPKfi --------------------------
	.section	.nv.info._Z10pw_sigmoidPfPKfi,"",@"SHT_CUDA_INFO"
	.sectionflags	@""
	.align	4


	//----- nvinfo : EIATTR_CUDA_API_VERSION
	.align		4
        /*0000*/ 	.byte	0x04, 0x37
        /*0002*/ 	.short	(.L_67 - .L_66)
.L_66:
        /*0004*/ 	.word	0x00000082


	//----- nvinfo : EIATTR_KPARAM_INFO
	.align		4
.L_67:
        /*0008*/ 	.byte	0x04, 0x17
        /*000a*/ 	.short	(.L_69 - .L_68)
.L_68:
        /*000c*/ 	.word	0x00000000
        /*0010*/ 	.short	0x0002
        /*0012*/ 	.short	0x0010
        /*0014*/ 	.byte	0x00, 0xf0, 0x11, 0x00


	//----- nvinfo : EIATTR_KPARAM_INFO
	.align		4
.L_69:
        /*0018*/ 	.byte	0x04, 0x17
        /*001a*/ 	.short	(.L_71 - .L_70)
.L_70:
        /*001c*/ 	.word	0x00000000
        /*0020*/ 	.short	0x0001
        /*0022*/ 	.short	0x0008
        /*0024*/ 	.byte	0x00, 0xf5, 0x21, 0x00


	//----- nvinfo : EIATTR_KPARAM_INFO
	.align		4
.L_71:
        /*0028*/ 	.byte	0x04, 0x17
        /*002a*/ 	.short	(.L_73 - .L_72)
.L_72:
        /*002c*/ 	.word	0x00000000
        /*0030*/ 	.short	0x0000
        /*0032*/ 	.short	0x0000
        /*0034*/ 	.byte	0x00, 0xf5, 0x21, 0x00


	//----- nvinfo : EIATTR_SPARSE_MMA_MASK
	.align		4
.L_73:
        /*0038*/ 	.byte	0x03, 0x50
        /*003a*/ 	.short	0x0000


	//----- nvinfo : EIATTR_MAXREG_COUNT
	.align		4
        /*003c*/ 	.byte	0x03, 0x1b
        /*003e*/ 	.short	0x00ff


	//----- nvinfo : EIATTR_MERCURY_ISA_VERSION
	.align		4
        /*0040*/ 	.byte	0x03, 0x5f
        /*0042*/ 	.short	0x0101


	//----- nvinfo : EIATTR_VRC_CTA_INIT_COUNT
	.align		4
        /*0044*/ 	.byte	0x02, 0x4a
	.zero		1
	.zero		1


	//----- nvinfo : EIATTR_EXIT_INSTR_OFFSETS
	.align		4
        /*0048*/ 	.byte	0x04, 0x1c
        /*004a*/ 	.short	(.L_75 - .L_74)


	//   ....[0]....
.L_74:
        /*004c*/ 	.word	0x00000070


	//   ....[1]....
        /*0050*/ 	.word	0x00000260


	//----- nvinfo : EIATTR_CRS_STACK_SIZE
	.align		4
.L_75:
        /*0054*/ 	.byte	0x04, 0x1e
        /*0056*/ 	.short	(.L_77 - .L_76)
.L_76:
        /*0058*/ 	.word	0x00000000


	//----- nvinfo : EIATTR_CBANK_PARAM_SIZE
	.align		4
.L_77:
        /*005c*/ 	.byte	0x03, 0x19
        /*005e*/ 	.short	0x0014


	//----- nvinfo : EIATTR_PARAM_CBANK
	.align		4
        /*0060*/ 	.byte	0x04, 0x0a
        /*0062*/ 	.short	(.L_79 - .L_78)
	.align		4
.L_78:
        /*0064*/ 	.word	index@(.nv.constant0._Z10pw_sigmoidPfPKfi)
        /*0068*/ 	.short	0x0380
        /*006a*/ 	.short	0x0014


	//----- nvinfo : EIATTR_SW_WAR
	.align		4
.L_79:
        /*006c*/ 	.byte	0x04, 0x36
        /*006e*/ 	.short	(.L_81 - .L_80)
.L_80:
        /*0070*/ 	.word	0x00000008
.L_81:


//--------------------- .nv.info._Z7pw_tanhPfPKfi --------------------------
	.section	.nv.info._Z7pw_tanhPfPKfi,"",@"SHT_CUDA_INFO"
	.sectionflags	@""
	.align	4


	//----- nvinfo : EIATTR_CUDA_API_VERSION
	.align		4
        /*0000*/ 	.byte	0x04, 0x37
        /*0002*/ 	.short	(.L_83 - .L_82)
.L_82:
        /*0004*/ 	.word	0x00000082


	//----- nvinfo : EIATTR_KPARAM_INFO
	.align		4
.L_83:
        /*0008*/ 	.byte	0x04, 0x17
        /*000a*/ 	.short	(.L_85 - .L_84)
.L_84:
        /*000c*/ 	.word	0x00000000
        /*0010*/ 	.short	0x0002
        /*0012*/ 	.short	0x0010
        /*0014*/ 	.byte	0x00, 0xf0, 0x11, 0x00


	//----- nvinfo : EIATTR_KPARAM_INFO
	.align		4
.L_85:
        /*0018*/ 	.byte	0x04, 0x17
        /*001a*/ 	.short	(.L_87 - .L_86)
.L_86:
        /*001c*/ 	.word	0x00000000
        /*0020*/ 	.short	0x0001
        /*0022*/ 	.short	0x0008
        /*0024*/ 	.byte	0x00, 0xf5, 0x21, 0x00


	//----- nvinfo : EIATTR_KPARAM_INFO
	.align		4
.L_87:
        /*0028*/ 	.byte	0x04, 0x17
        /*002a*/ 	.short	(.L_89 - .L_88)
.L_88:
        /*002c*/ 	.word	0x00000000
        /*0030*/ 	.short	0x0000
        /*0032*/ 	.short	0x0000
        /*0034*/ 	.byte	0x00, 0xf5, 0x21, 0x00


	//----- nvinfo : EIATTR_SPARSE_MMA_MASK
	.align		4
.L_89:
        /*0038*/ 	.byte	0x03, 0x50
        /*003a*/ 	.short	0x0000


	//----- nvinfo : EIATTR_MAXREG_COUNT
	.align		4
        /*003c*/ 	.byte	0x03, 0x1b
        /*003e*/ 	.short	0x00ff


	//----- nvinfo : EIATTR_MERCURY_ISA_VERSION
	.align		4
        /*0040*/ 	.byte	0x03, 0x5f
        /*0042*/ 	.short	0x0101


	//----- nvinfo : EIATTR_VRC_CTA_INIT_COUNT
	.align		4
        /*0044*/ 	.byte	0x02, 0x4a
	.zero		1
	.zero		1


	//----- nvinfo : EIATTR_EXIT_INSTR_OFFSETS
	.align		4
        /*0048*/ 	.byte	0x04, 0x1c
        /*004a*/ 	.short	(.L_91 - .L_90)


	//   ....[0]....
.L_90:
        /*004c*/ 	.word	0x00000070


	//   ....[1]....
        /*0050*/ 	.word	0x00000200


	//----- nvinfo : EIATTR_CBANK_PARAM_SIZE
	.align		4
.L_91:
        /*0054*/ 	.byte	0x03, 0x19
        /*0056*/ 	.short	0x0014


	//----- nvinfo : EIATTR_PARAM_CBANK
	.align		4
        /*0058*/ 	.byte	0x04, 0x0a
        /*005a*/ 	.short	(.L_93 - .L_92)
	.align		4
.L_92:
        /*005c*/ 	.word	index@(.nv.constant0._Z7pw_tanhPfPKfi)
        /*0060*/ 	.short	0x0380
        /*0062*/ 	.short	0x0014


	//----- nvinfo : EIATTR_SW_WAR
	.align		4
.L_93:
        /*0064*/ 	.byte	0x04, 0x36
        /*0066*/ 	.short	(.L_95 - .L_94)
.L_94:
        /*0068*/ 	.word	0x00000008
.L_95:


//--------------------- .nv.info._Z20lstm_update_c_kerneliPfPKfS1_S1_S1_S1_S1_S1_S1_S1_S1_ --------------------------
	.section	.nv.info._Z20lstm_update_c_kerneliPfPKfS1_S1_S1_S1_S1_S1_S1_S1_S1_,"",@"SHT_CUDA_INFO"
	.sectionflags	@""
	.align	4


	//----- nvinfo : EIATTR_CUDA_API_VERSION
	.align		4
        /*0000*/ 	.byte	0x04, 0x37
        /*0002*/ 	.short	(.L_97 - .L_96)
.L_96:
        /*0004*/ 	.word	0x00000082


	//----- nvinfo : EIATTR_KPARAM_INFO
	.align		4
.L_97:
        /*0008*/ 	.byte	0x04, 0x17
        /*000a*/ 	.short	(.L_99 - .L_98)
.L_98:
        /*000c*/ 	.word	0x00000000
        /*0010*/ 	.short	0x000b
        /*0012*/ 	.short	0x0058
        /*0014*/ 	.byte	0x00, 0xf5, 0x21, 0x00


	//----- nvinfo : EIATTR_KPARAM_INFO
	.align		4
.L_99:
        /*0018*/ 	.byte	0x04, 0x17
        /*001a*/ 	.short	(.L_101 - .L_100)
.L_100:
        /*001c*/ 	.word	0x00000000
        /*0020*/ 	.short	0x000a
        /*0022*/ 	.short	0x0050
        /*0024*/ 	.byte	0x00, 0xf5, 0x21, 0x00


	//----- nvinfo : EIATTR_KPARAM_INFO
	.align		4
.L_101:
        /*0028*/ 	.byte	0x04, 0x17
        /*002a*/ 	.short	(.L_103 - .L_102)
.L_102:
        /*002c*/ 	.word	0x00000000
        /*0030*/ 	.short	0x0009
        /*0032*/ 	.short	0x0048
        /*0034*/ 	.byte	0x00, 0xf5, 0x21, 0x00


	//----- nvinfo : EIATTR_KPARAM_INFO
	.align		4
.L_103:
        /*0038*/ 	.byte	0x04, 0x17
        /*003a*/ 	.short	(.L_105 - .L_104)
.L_104:
        /*003c*/ 	.word	0x00000000
        /*0040*/ 	.short	0x0008
        /*0042*/ 	.short	0x0040
        /*0044*/ 	.byte	0x00, 0xf5, 0x21, 0x00


	//----- nvinfo : EIATTR_KPARAM_INFO
	.align		4
.L_105:
        /*0048*/ 	.byte	0x04, 0x17
        /*004a*/ 	.short	(.L_107 - .L_106)
.L_106:
        /*004c*/ 	.word	0x00000000
        /*0050*/ 	.short	0x0007
        /*0052*/ 	.short	0x0038
        /*0054*/ 	.byte	0x00, 0xf5, 0x21, 0x00


	//----- nvinfo : EIATTR_KPARAM_INFO
	.align		4
.L_107:
        /*0058*/ 	.byte	0x04, 0x17
        /*005a*/ 	.short	(.L_109 - .L_108)
.L_108:
        /*005c*/ 	.word	0x00000000
        /*0060*/ 	.short	0x0006
        /*0062*/ 	.short	0x0030
        /*0064*/ 	.byte	0x00, 0xf5, 0x21, 0x00


	//----- nvinfo : EIATTR_KPARAM_INFO
	.align		4
.L_109:
        /*0068*/ 	.byte	0x04, 0x17
        /*006a*/ 	.short	(.L_111 - .L_110)
.L_110:
        /*006c*/ 	.word	0x00000000
        /*0070*/ 	.short	0x0005
        /*0072*/ 	.short	0x0028
        /*0074*/ 	.byte	0x00, 0xf5, 0x21, 0x00


	//----- nvinfo : EIATTR_KPARAM_INFO
	.align		4
.L_111:
        /*0078*/ 	.byte	0x04, 0x17
        /*007a*/ 	.short	(.L_113 - .L_112)
.L_112:
        /*007c*/ 	.word	0x00000000
        /*0080*/ 	.short	0x0004
        /*0082*/ 	.short	0x0020
        /*0084*/ 	.byte	0x00, 0xf5, 0x21, 0x00


	//----- nvinfo : EIATTR_KPARAM_INFO
	.align		4
.L_113:
        /*0088*/ 	.byte	0x04, 0x17
        /*008a*/ 	.short	(.L_115 - .L_114)
.L_114:
        /*008c*/ 	.word	0x00000000
        /*0090*/ 	.short	0x0003
        /*0092*/ 	.short	0x0018
        /*0094*/ 	.byte	0x00, 0xf5, 0x21, 0x00


	//----- nvinfo : EIATTR_KPARAM_INFO
	.align		4
.L_115:
        /*0098*/ 	.byte	0x04, 0x17
        /*009a*/ 	.short	(.L_117 - .L_116)
.L_116:
        /*009c*/ 	.word	0x00000000
        /*00a0*/ 	.short	0x0002
        /*00a2*/ 	.short	0x0010
        /*00a4*/ 	.byte	0x00, 0xf5, 0x21, 0x00


	//----- nvinfo : EIATTR_KPARAM_INFO
	.align		4
.L_117:
        /*00a8*/ 	.byte	0x04, 0x17
        /*00aa*/ 	.short	(.L_119 - .L_118)
.L_118:
        /*00ac*/ 	.word	0x00000000
        /*00b0*/ 	.short	0x0001
        /*00b2*/ 	.short	0x0008
        /*00b4*/ 	.byte	0x00, 0xf5, 0x21, 0x00


	//----- nvinfo : EIATTR_KPARAM_INFO
	.align		4
.L_119:
        /*00b8*/ 	.byte	0x04, 0x17
        /*00ba*/ 	.short	(.L_121 - .L_120)
.L_120:
        /*00bc*/ 	.word	0x00000000
        /*00c0*/ 	.short	0x0000
        /*00c2*/ 	.short	0x0000
        /*00c4*/ 	.byte	0x00, 0xf0, 0x11, 0x00


	//----- nvinfo : EIATTR_SPARSE_MMA_MASK
	.align		4
.L_121:
        /*00c8*/ 	.byte	0x03, 0x50
        /*00ca*/ 	.short	0x0000


	//----- nvinfo : EIATTR_MAXREG_COUNT
	.align		4
        /*00cc*/ 	.byte	0x03, 0x1b
        /*00ce*/ 	.short	0x00ff


	//----- nvinfo : EIATTR_MERCURY_ISA_VERSION
	.align		4
        /*00d0*/ 	.byte	0x03, 0x5f
        /*00d2*/ 	.short	0x0101


	//----- nvinfo : EIATTR_VRC_CTA_INIT_COUNT
	.align		4
        /*00d4*/ 	.byte	0x02, 0x4a
	.zero		1
	.zero		1


	//----- nvinfo : EIATTR_EXIT_INSTR_OFFSETS
	.align		4
        /*00d8*/ 	.byte	0x04, 0x1c
        /*00da*/ 	.short	(.L_123 - .L_122)


	//   ....[0]....
.L_122:
        /*00dc*/ 	.word	0x00000070


	//   ....[1]....
        /*00e0*/ 	.word	0x00000720


	//----- nvinfo : EIATTR_CRS_STACK_SIZE
	.align		4
.L_123:
        /*00e4*/ 	.byte	0x04, 0x1e
        /*00e6*/ 	.short	(.L_125 - .L_124)
.L_124:
        /*00e8*/ 	.word	0x00000000


	//----- nvinfo : EIATTR_CBANK_PARAM_SIZE
	.align		4
.L_125:
        /*00ec*/ 	.byte	0x03, 0x19
        /*00ee*/ 	.short	0x0060


	//----- nvinfo : EIATTR_PARAM_CBANK
	.align		4
        /*00f0*/ 	.byte	0x04, 0x0a
        /*00f2*/ 	.short	(.L_127 - .L_126)
	.align		4
.L_126:
        /*00f4*/ 	.word	index@(.nv.constant0._Z20lstm_update_c_kerneliPfPKfS1_S1_S1_S1_S1_S1_S1_S1_S1_)
        /*00f8*/ 	.short	0x0380
        /*00fa*/ 	.short	0x0060


	//----- nvinfo : EIATTR_SW_WAR
	.align		4
.L_127:
        /*00fc*/ 	.byte	0x04, 0x36
        /*00fe*/ 	.short	(.L_129 - .L_128)
.L_128:
        /*0100*/ 	.word	0x00000008
.L_129:


//--------------------- .nv.callgraph             --------------------------
	.section	.nv.callgraph,"",@"SHT_CUDA_CALLGRAPH"
	.align	4
	.sectionentsize	8
	.align		4
        /*0000*/ 	.word	0x00000000
	.align		4
        /*0004*/ 	.word	0xffffffff
	.align		4
        /*0008*/ 	.word	0x00000000
	.align		4
        /*000c*/ 	.word	0xfffffffe
	.align		4
        /*0010*/ 	.word	0x00000000
	.align		4
        /*0014*/ 	.word	0xfffffffd
	.align		4
        /*0018*/ 	.word	0x00000000
	.align		4
        /*001c*/ 	.word	0xfffffffc


//--------------------- .text._Z9pw_vecMulPfPKfS1_i --------------------------
	.section	.text._Z9pw_vecMulPfPKfS1_i,"ax",@progbits
	.align	128
        .global         _Z9pw_vecMulPfPKfS1_i
        .type           _Z9pw_vecMulPfPKfS1_i,@function
        .size           _Z9pw_vecMulPfPKfS1_i,(.L_x_24 - _Z9pw_vecMulPfPKfS1_i)
        .other          _Z9pw_vecMulPfPKfS1_i,@"STO_CUDA_ENTRY STV_DEFAULT"
_Z9pw_vecMulPfPKfS1_i:
.text._Z9pw_vecMulPfPKfS1_i:
[----:B------:R-:W-:Y:S01]  /*0000*/  LDC R1, c[0x0][0x37c] ;  /* 0x0000df00ff017b82 */ /* 0x000fe20000000800 */
[----:B------:R-:W0:Y:S07]  /*0010*/  S2R R0, SR_TID.X ;  /* 0x0000000000007919 */ /* 0x000e2e0000002100 */
[----:B------:R-:W0:Y:S01]  /*0020*/  S2UR UR4, SR_CTAID.X ;  /* 0x00000000000479c3 */ /* 0x000e220000002500 */
[----:B------:R-:W1:Y:S07]  /*0030*/  LDCU UR5, c[0x0][0x398] ;  /* 0x00007300ff0577ac */ /* 0x000e6e0008000800 */
[----:B------:R-:W0:Y:S02]  /*0040*/  LDC R9, c[0x0][0x360] ;  /* 0x0000d800ff097b82 */ /* 0x000e240000000800 */
[----:B0-----:R-:W-:-:S05]  /*0050*/  IMAD R9, R9, UR4, R0 ;  /* 0x0000000409097c24 */ /* 0x001fca000f8e0200 */
[----:B-1----:R-:W-:-:S13]  /*0060*/  ISETP.GE.AND P0, PT, R9, UR5, PT ;  /* 0x0000000509007c0c */ /* 0x002fda000bf06270 */
[----:B------:R-:W-:Y:S05]  /*0070*/  @P0 EXIT ;  /* 0x000000000000094d */ /* 0x000fea0003800000 */
[----:B------:R-:W0:Y:S01]  /*0080*/  LDC.64 R2, c[0x0][0x388] ;  /* 0x0000e200ff027b82 */ /* 0x000e220000000a00 */
[----:B------:R-:W1:Y:S07]  /*0090*/  LDCU.64 UR4, c[0x0][0x358] ;  /* 0x00006b00ff0477ac */ /* 0x000e6e0008000a00 */
[----:B------:R-:W2:Y:S08]  /*00a0*/  LDC.64 R4, c[0x0][0x390] ;  /* 0x0000e400ff047b82 */ /* 0x000eb00000000a00 */
[----:B------:R-:W3:Y:S01]  /*00b0*/  LDC.64 R6, c[0x0][0x380] ;  /* 0x0000e000ff067b82 */ /* 0x000ee20000000a00 */
[----:B0-----:R-:W-:-:S06]  /*00c0*/  IMAD.WIDE R2, R9, 0x4, R2 ;  /* 0x0000000409027825 */ /* 0x001fcc00078e0202 */
[----:B-1----:R-:W4:Y:S01]  /*00d0*/  LDG.E R2, desc[UR4][R2.64] ;  /* 0x0000000402027981 */ /* 0x002f22000c1e1900 */
[----:B--2---:R-:W-:-:S06]  /*00e0*/  IMAD.WIDE R4, R9, 0x4, R4 ;  /* 0x0000000409047825 */ /* 0x004fcc00078e0204 */
[----:B------:R-:W4:Y:S01]  /*00f0*/  LDG.E R5, desc[UR4][R4.64] ;  /* 0x0000000404057981 */ /* 0x000f22000c1e1900 */
[----:B---3--:R-:W-:-:S04]  /*0100*/  IMAD.WIDE R6, R9, 0x4, R6 ;  /* 0x0000000409067825 */ /* 0x008fc800078e0206 */
[----:B----4-:R-:W-:-:S05]  /*0110*/  FMUL R9, R2, R5 ;  /* 0x0000000502097220 */ /* 0x010fca0000400000 */
[----:B------:R-:W-:Y:S01]  /*0120*/  STG.E desc[UR4][R6.64], R9 ;  /* 0x0000000906007986 */ /* 0x000fe2000c101904 */
[----:B------:R-:W-:Y:S05]  /*0130*/  EXIT ;  /* 0x000000000000794d */ /* 0x000fea0003800000 */
.L_x_0:
[----:B------:R-:W-:-:S00]  /*0140*/  BRA `(.L_x_0) ;  /* 0xfffffffc00fc7947 */ /* 0x000fc0000383ffff */
[----:B------:R-:W-:-:S00]  /*0150*/  NOP ;  /* 0x0000000000007918 */ /* 0x000fc00000000000 */
        /* <DEDUP_REMOVED lines=10> */
.L_x_24:


//--------------------- .text._Z9pw_vecAddPfPKfS1_i --------------------------
	.section	.text._Z9pw_vecAddPfPKfS1_i,"ax",@progbits
	.align	128
        .global         _Z9pw_vecAddPfPKfS1_i
        .type           _Z9pw_vecAddPfPKfS1_i,@function
        .size           _Z9pw_vecAddPfPKfS1_i,(.L_x_25 - _Z9pw_vecAddPfPKfS1_i)
        .other          _Z9pw_vecAddPfPKfS1_i,@"STO_CUDA_ENTRY STV_DEFAULT"
_Z9pw_vecAddPfPKfS1_i:
.text._Z9pw_vecAddPfPKfS1_i:
        /* <DEDUP_REMOVED lines=17> */
[----:B----4-:R-:W-:-:S05]  /*0110*/  FADD R9, R2, R5 ;  /* 0x0000000502097221 */ /* 0x010fca0000000000 */
[----:B------:R-:W-:Y:S01]  /*0120*/  STG.E desc[UR4][R6.64], R9 ;  /* 0x0000000906007986 */ /* 0x000fe2000c101904 */
[----:B------:R-:W-:Y:S05]  /*0130*/  EXIT ;  /* 0x000000000000794d */ /* 0x000fea0003800000 */
.L_x_1:
        /* <DEDUP_REMOVED lines=12> */
.L_x_25:


//--------------------- .text._Z10pw_sigmoidPfPKfi --------------------------
	.section	.text._Z10pw_sigmoidPfPKfi,"ax",@progbits
	.align	128
        .global         _Z10pw_sigmoidPfPKfi
        .type           _Z10pw_sigmoidPfPKfi,@function
        .size           _Z10pw_sigmoidPfPKfi,(.L_x_22 - _Z10pw_sigmoidPfPKfi)
        .other          _Z10pw_sigmoidPfPKfi,@"STO_CUDA_ENTRY STV_DEFAULT"
_Z10pw_sigmoidPfPKfi:
.text._Z10pw_sigmoidPfPKfi:
        /* <DEDUP_REMOVED lines=9> */
[----:B------:R-:W1:Y:S01]  /*0090*/  LDCU.64 UR4, c[0x0][0x358] ;  /* 0x00006b00ff0477ac */ /* 0x000e620008000a00 */
[----:B0-----:R-:W-:-:S06]  /*00a0*/  IMAD.WIDE R4, R3, 0x4, R4 ;  /* 0x0000000403047825 */ /* 0x001fcc00078e0204 */
[----:B-1----:R-:W2:Y:S01]  /*00b0*/  LDG.E R4, desc[UR4][R4.64] ;  /* 0x0000000404047981 */ /* 0x002ea2000c1e1900 */
[----:B------:R-:W-:Y:S01]  /*00c0*/  IMAD.MOV.U32 R7, RZ, RZ, 0x3bbb989d ;  /* 0x3bbb989dff077424 */ /* 0x000fe200078e00ff */
[----:B------:R-:W-:Y:S01]  /*00d0*/  BSSY.RECONVERGENT B0, `(.L_x_2) ;  /* 0x0000015000007945 */ /* 0x000fe20003800200 */
[----:B------:R-:W-:Y:S02]  /*00e0*/  IMAD.MOV.U32 R9, RZ, RZ, 0x437c0000 ;  /* 0x437c0000ff097424 */ /* 0x000fe400078e00ff */
[----:B--2---:R-:W-:-:S04]  /*00f0*/  FFMA.SAT R0, R4, -R7, 0.5 ;  /* 0x3f00000004007423 */ /* 0x004fc80000002807 */
[----:B------:R-:W-:-:S04]  /*0100*/  FFMA.RM R0, R0, R9, 12582913 ;  /* 0x4b40000100007423 */ /* 0x000fc80000004009 */
[C---:B------:R-:W-:Y:S01]  /*0110*/  FADD R7, R0.reuse, -12583039 ;  /* 0xcb40007f00077421 */ /* 0x040fe20000000000 */
[----:B------:R-:W-:-:S03]  /*0120*/  SHF.L.U32 R0, R0, 0x17, RZ ;  /* 0x0000001700007819 */ /* 0x000fc600000006ff */
[----:B------:R-:W-:-:S04]  /*0130*/  FFMA R7, R4, -1.4426950216293334961, -R7 ;  /* 0xbfb8aa3b04077823 */ /* 0x000fc80000000807 */
[----:B------:R-:W-:-:S06]  /*0140*/  FFMA R7, R4, -1.925963033500011079e-08, R7 ;  /* 0xb2a5706004077823 */ /* 0x000fcc0000000007 */
[----:B------:R-:W0:Y:S02]  /*0150*/  MUFU.EX2 R7, R7 ;  /* 0x0000000700077308 */ /* 0x000e240000000800 */
[----:B0-----:R-:W-:-:S04]  /*0160*/  FFMA R0, R0, R7, 1 ;  /* 0x3f80000000007423 */ /* 0x001fc80000000007 */
[----:B------:R-:W-:-:S05]  /*0170*/  VIADD R2, R0, 0x1800000 ;  /* 0x0180000000027836 */ /* 0x000fca0000000000 */
[----:B------:R-:W-:-:S04]  /*0180*/  LOP3.LUT R2, R2, 0x7f800000, RZ, 0xc0, !PT ;  /* 0x7f80000002027812 */ /* 0x000fc800078ec0ff */
[----:B------:R-:W-:-:S13]  /*0190*/  ISETP.GT.U32.AND P0, PT, R2, 0x1ffffff, PT ;  /* 0x01ffffff0200780c */ /* 0x000fda0003f04070 */
[----:B------:R-:W-:Y:S05]  /*01a0*/  @P0 BRA `(.L_x_3) ;  /* 0x00000000000c0947 */ /* 0x000fea0003800000 */
[----:B------:R-:W-:-:S07]  /*01b0*/  MOV R4, 0x1d0 ;  /* 0x000001d000047802 */ /* 0x000fce0000000f00 */
[----:B------:R-:W-:Y:S05]  /*01c0*/  CALL.REL.NOINC `($__internal_0_$__cuda_sm20_rcp_rn_f32_slowpath) ;  /* 0x0000000000287944 */ /* 0x000fea0003c00000 */
[----:B------:R-:W-:Y:S05]  /*01d0*/  BRA `(.L_x_4) ;  /* 0x0000000000107947 */ /* 0x000fea0003800000 */
.L_x_3:
[----:B------:R-:W0:Y:S02]  /*01e0*/  MUFU.RCP R7, R0 ;  /* 0x0000000000077308 */ /* 0x000e240000001000 */
[----:B0-----:R-:W-:-:S04]  /*01f0*/  FFMA R2, R0, R7, -1 ;  /* 0xbf80000000027423 */ /* 0x001fc80000000007 */
[----:B------:R-:W-:-:S04]  /*0200*/  FADD.FTZ R2, -R2, -RZ ;  /* 0x800000ff02027221 */ /* 0x000fc80000010100 */
[----:B------:R-:W-:-:S07]  /*0210*/  FFMA R7, R7, R2, R7 ;  /* 0x0000000207077223 */ /* 0x000fce0000000007 */
.L_x_4:
[----:B------:R-:W-:Y:S05]  /*0220*/  BSYNC.RECONVERGENT B0 ;  /* 0x0000000000007941 */ /* 0x000fea0003800200 */
.L_x_2:
[----:B------:R-:W0:Y:S02]  /*0230*/  LDC.64 R4, c[0x0][0x380] ;  /* 0x0000e000ff047b82 */ /* 0x000e240000000a00 */
[----:B0-----:R-:W-:-:S05]  /*0240*/  IMAD.WIDE R2, R3, 0x4, R4 ;  /* 0x0000000403027825 */ /* 0x001fca00078e0204 */
[----:B------:R-:W-:Y:S01]  /*0250*/  STG.E desc[UR4][R2.64], R7 ;  /* 0x0000000702007986 */ /* 0x000fe2000c101904 */
[----:B------:R-:W-:Y:S05]  /*0260*/  EXIT ;  /* 0x000000000000794d */ /* 0x000fea0003800000 */
        .weak           $__internal_0_$__cuda_sm20_rcp_rn_f32_slowpath
        .type           $__internal_0_$__cuda_sm20_rcp_rn_f32_slowpath,@function
        .size           $__internal_0_$__cuda_sm20_rcp_rn_f32_slowpath,(.L_x_22 - $__internal_0_$__cuda_sm20_rcp_rn_f32_slowpath)
$__internal_0_$__cuda_sm20_rcp_rn_f32_slowpath:
[----:B------:R-:W-:Y:S01]  /*0270*/  IMAD.SHL.U32 R2, R0, 0x2, RZ ;  /* 0x0000000200027824 */ /* 0x000fe200078e00ff */
[----:B------:R-:W-:Y:S04]  /*0280*/  BSSY.RECONVERGENT B1, `(.L_x_5) ;  /* 0x0000030000017945 */ /* 0x000fe80003800200 */
[----:B------:R-:W-:-:S04]  /*0290*/  SHF.R.U32.HI R2, RZ, 0x18, R2 ;  /* 0x00000018ff027819 */ /* 0x000fc80000011602 */
[----:B------:R-:W-:-:S13]  /*02a0*/  ISETP.NE.U32.AND P0, PT, R2, RZ, PT ;  /* 0x000000ff0200720c */ /* 0x000fda0003f05070 */
[----:B------:R-:W-:Y:S05]  /*02b0*/  @P0 BRA `(.L_x_6) ;  /* 0x0000000000280947 */ /* 0x000fea0003800000 */
[----:B------:R-:W-:-:S04]  /*02c0*/  SHF.L.U32 R2, R0, 0x1, RZ ;  /* 0x0000000100027819 */ /* 0x000fc800000006ff */
[----:B------:R-:W-:-:S13]  /*02d0*/  ISETP.NE.AND P0, PT, R2, RZ, PT ;  /* 0x000000ff0200720c */ /* 0x000fda0003f05270 */
[----:B------:R-:W-:Y:S01]  /*02e0*/  @P0 FFMA R6, R0, 1.84467440737095516160e+19, RZ ;  /* 0x5f80000000060823 */ /* 0x000fe200000000ff */
[----:B------:R-:W-:Y:S08]  /*02f0*/  @!P0 MUFU.RCP R5, R0 ;  /* 0x0000000000058308 */ /* 0x000ff00000001000 */
[----:B------:R-:W0:Y:S02]  /*0300*/  @P0 MUFU.RCP R7, R6 ;  /* 0x0000000600070308 */ /* 0x000e240000001000 */
[----:B0-----:R-:W-:-:S04]  /*0310*/  @P0 FFMA R2, R6, R7, -1 ;  /* 0xbf80000006020423 */ /* 0x001fc80000000007 */
[----:B------:R-:W-:-:S04]  /*0320*/  @P0 FADD.FTZ R2, -R2, -RZ ;  /* 0x800000ff02020221 */ /* 0x000fc80000010100 */
[----:B------:R-:W-:-:S04]  /*0330*/  @P0 FFMA R2, R7, R2, R7 ;  /* 0x0000000207020223 */ /* 0x000fc80000000007 */
[----:B------:R-:W-:Y:S01]  /*0340*/  @P0 FFMA R5, R2, 1.84467440737095516160e+19, RZ ;  /* 0x5f80000002050823 */ /* 0x000fe200000000ff */
[----:B------:R-:W-:Y:S06]  /*0350*/  BRA `(.L_x_7) ;  /* 0x0000000000887947 */ /* 0x000fec0003800000 */
.L_x_6:
[----:B------:R-:W-:-:S05]  /*0360*/  VIADD R5, R2, 0xffffff03 ;  /* 0xffffff0302057836 */ /* 0x000fca0000000000 */
[----:B------:R-:W-:-:S13]  /*0370*/  ISETP.GT.U32.AND P0, PT, R5, 0x1, PT ;  /* 0x000000010500780c */ /* 0x000fda0003f04070 */
[----:B------:R-:W-:Y:S05]  /*0380*/  @P0 BRA `(.L_x_8) ;  /* 0x0000000000780947 */ /* 0x000fea0003800000 */
[----:B------:R-:W-:Y:S01]  /*0390*/  LOP3.LUT R6, R0, 0x7fffff, RZ, 0xc0, !PT ;  /* 0x007fffff00067812 */ /* 0x000fe200078ec0ff */
[----:B------:R-:W-:-:S03]  /*03a0*/  IMAD.MOV.U32 R10, RZ, RZ, 0x3 ;  /* 0x00000003ff0a7424 */ /* 0x000fc600078e00ff */
[----:B------:R-:W-:Y:S02]  /*03b0*/  LOP3.LUT R6, R6, 0x3f800000, RZ, 0xfc, !PT ;  /* 0x3f80000006067812 */ /* 0x000fe400078efcff */
[----:B------:R-:W-:Y:S02]  /*03c0*/  SHF.L.U32 R11, R10, R5, RZ ;  /* 0x000000050a0b7219 */ /* 0x000fe400000006ff */
[----:B------:R-:W0:Y:S02]  /*03d0*/  MUFU.RCP R7, R6 ;  /* 0x0000000600077308 */ /* 0x000e240000001000 */
[----:B0-----:R-:W-:-:S04]  /*03e0*/  FFMA R8, R6, R7, -1 ;  /* 0xbf80000006087423 */ /* 0x001fc80000000007 */
[----:B------:R-:W-:-:S04]  /*03f0*/  FADD.FTZ R8, -R8, -RZ ;  /* 0x800000ff08087221 */ /* 0x000fc80000010100 */
[CCC-:B------:R-:W-:Y:S01]  /*0400*/  FFMA.RM R9, R7.reuse, R8.reuse, R7.reuse ;  /* 0x0000000807097223 */ /* 0x1c0fe20000004007 */
[----:B------:R-:W-:-:S04]  /*0410*/  FFMA.RP R8, R7, R8, R7 ;  /* 0x0000000807087223 */ /* 0x000fc80000008007 */
[C---:B------:R-:W-:Y:S02]  /*0420*/  LOP3.LUT R7, R9.reuse, 0x7fffff, RZ, 0xc0, !PT ;  /* 0x007fffff09077812 */ /* 0x040fe400078ec0ff */
[----:B------:R-:W-:Y:S02]  /*0430*/  FSETP.NEU.FTZ.AND P0, PT, R9, R8, PT ;  /* 0x000000080900720b */ /* 0x000fe40003f1d000 */
[----:B------:R-:W-:Y:S02]  /*0440*/  LOP3.LUT R8, R7, 0x800000, RZ, 0xfc, !PT ;  /* 0x0080000007087812 */ /* 0x000fe400078efcff */
[----:B------:R-:W-:Y:S02]  /*0450*/  SEL R7, RZ, 0xffffffff, !P0 ;  /* 0xffffffffff077807 */ /* 0x000fe40004000000 */
[----:B------:R-:W-:Y:S02]  /*0460*/  LOP3.LUT R6, R11, R8, RZ, 0xc0, !PT ;  /* 0x000000080b067212 */ /* 0x000fe400078ec0ff */
[----:B------:R-:W-:-:S02]  /*0470*/  IADD3 R7, PT, PT, -R7, RZ, RZ ;  /* 0x000000ff07077210 */ /* 0x000fc40007ffe1ff */
[-C--:B------:R-:W-:Y:S02]  /*0480*/  SHF.R.U32.HI R6, RZ, R5.reuse, R6 ;  /* 0x00000005ff067219 */ /* 0x080fe40000011606 */
[----:B------:R-:W-:Y:S02]  /*0490*/  LOP3.LUT P1, RZ, R7, R5, R8, 0xf8, !PT ;  /* 0x0000000507ff7212 */ /* 0x000fe4000782f808 */
[C---:B------:R-:W-:Y:S02]  /*04a0*/  LOP3.LUT P0, RZ, R6.reuse, 0x1, RZ, 0xc0, !PT ;  /* 0x0000000106ff7812 */ /* 0x040fe4000780c0ff */
[----:B------:R-:W-:-:S04]  /*04b0*/  LOP3.LUT P2, RZ, R6, 0x2, RZ, 0xc0, !PT ;  /* 0x0000000206ff7812 */ /* 0x000fc8000784c0ff */
[----:B------:R-:W-:Y:S02]  /*04c0*/  PLOP3.LUT P0, PT, P0, P1, P2, 0xe0, 0x0 ;  /* 0x000000000000781c */ /* 0x000fe40000703c20 */
[----:B------:R-:W-:Y:S02]  /*04d0*/  LOP3.LUT P1, RZ, R0, 0x7fffff, RZ, 0xc0, !PT ;  /* 0x007fffff00ff7812 */ /* 0x000fe4000782c0ff */
[----:B------:R-:W-:-:S05]  /*04e0*/  SEL R5, RZ, 0x1, !P0 ;  /* 0x00000001ff057807 */ /* 0x000fca0004000000 */
[----:B------:R-:W-:-:S05]  /*04f0*/  IMAD.MOV R5, RZ, RZ, -R5 ;  /* 0x000000ffff057224 */ /* 0x000fca00078e0a05 */
[----:B------:R-:W-:Y:S02]  /*0500*/  ISETP.GE.AND P0, PT, R5, RZ, PT ;  /* 0x000000ff0500720c */ /* 0x000fe40003f06270 */
[----:B------:R-:W-:-:S04]  /*0510*/  IADD3 R5, PT, PT, R2, -0xfc, RZ ;  /* 0xffffff0402057810 */ /* 0x000fc80007ffe0ff */
[----:B------:R-:W-:-:S07]  /*0520*/  SHF.R.U32.HI R5, RZ, R5, R8 ;  /* 0x00000005ff057219 */ /* 0x000fce0000011608 */
[----:B------:R-:W-:-:S05]  /*0530*/  @!P0 VIADD R5, R5, 0x1 ;  /* 0x0000000105058836 */ /* 0x000fca0000000000 */
[----:B------:R-:W-:-:S04]  /*0540*/  @!P1 SHF.L.U32 R5, R5, 0x1, RZ ;  /* 0x0000000105059819 */ /* 0x000fc800000006ff */
[----:B------:R-:W-:Y:S01]  /*0550*/  LOP3.LUT R5, R5, 0x80000000, R0, 0xf8, !PT ;  /* 0x8000000005057812 */ /* 0x000fe200078ef800 */
[----:B------:R-:W-:Y:S06]  /*0560*/  BRA `(.L_x_7) ;  /* 0x0000000000047947 */ /* 0x000fec0003800000 */
.L_x_8:
[----:B------:R0:W1:Y:S02]  /*0570*/  MUFU.RCP R5, R0 ;  /* 0x0000000000057308 */ /* 0x0000640000001000 */
.L_x_7:
[----:B------:R-:W-:Y:S05]  /*0580*/  BSYNC.RECONVERGENT B1 ;  /* 0x0000000000017941 */ /* 0x000fea0003800200 */
.L_x_5:
[----:B-1----:R-:W-:Y:S02]  /*0590*/  IMAD.MOV.U32 R7, RZ, RZ, R5 ;  /* 0x000000ffff077224 */ /* 0x002fe400078e0005 */
[----:B------:R-:W-:-:S04]  /*05a0*/  HFMA2 R5, -RZ, RZ, 0, 0 ;  /* 0x00000000ff057431 */ /* 0x000fc800000001ff */
[----:B0-----:R-:W-:Y:S05]  /*05b0*/  RET.REL.NODEC R4 `(_Z10pw_sigmoidPfPKfi) ;  /* 0xfffffff804907950 */ /* 0x001fea0003c3ffff */
.L_x_9:
        /* <DEDUP_REMOVED lines=12> */
.L_x_22:


//--------------------- .text._Z7pw_tanhPfPKfi    --------------------------
	.section	.text._Z7pw_tanhPfPKfi,"ax",@progbits
	.align	128
        .global         _Z7pw_tanhPfPKfi
        .type           _Z7pw_tanhPfPKfi,@function
        .size           _Z7pw_tanhPfPKfi,(.L_x_27 - _Z7pw_tanhPfPKfi)
        .other          _Z7pw_tanhPfPKfi,@"STO_CUDA_ENTRY STV_DEFAULT"
_Z7pw_tanhPfPKfi:
.text._Z7pw_tanhPfPKfi:
        /* <DEDUP_REMOVED lines=10> */
[----:B------:R-:W2:Y:S01]  /*00a0*/  LDC.64 R4, c[0x0][0x380] ;  /* 0x0000e000ff047b82 */ /* 0x000ea20000000a00 */
[----:B0-----:R-:W-:-:S05]  /*00b0*/  IMAD.WIDE R2, R7, 0x4, R2 ;  /* 0x0000000407027825 */ /* 0x001fca00078e0202 */
[----:B-1----:R2:W3:Y:S01]  /*00c0*/  LDG.E R6, desc[UR4][R2.64] ;  /* 0x0000000402067981 */ /* 0x0024e2000c1e1900 */
[----:B------:R-:W-:Y:S01]  /*00d0*/  MOV R10, 0x3c80f082 ;  /* 0x3c80f082000a7802 */ /* 0x000fe20000000f00 */
[----:B------:R-:W-:Y:S02]  /*00e0*/  HFMA2 R9, -RZ, RZ, 1.875, 0 ;  /* 0x3f800000ff097431 */ /* 0x000fe400000001ff */
[----:B--2---:R-:W-:-:S04]  /*00f0*/  IMAD.WIDE R2, R7, 0x4, R4 ;  /* 0x0000000407027825 */ /* 0x004fc800078e0204 */
[C---:B---3--:R-:W-:Y:S01]  /*0100*/  FMUL R0, |R6|.reuse, 2.8853900432586669922 ;  /* 0x4038aa3b06007820 */ /* 0x048fe20000400200 */
[C---:B------:R-:W-:Y:S01]  /*0110*/  FMUL R11, R6.reuse, R6 ;  /* 0x00000006060b7220 */ /* 0x040fe20000400000 */
[C---:B------:R-:W-:Y:S02]  /*0120*/  FSETP.GE.AND P1, PT, |R6|.reuse, 0.60000002384185791016, PT ;  /* 0x3f19999a0600780b */ /* 0x040fe40003f26200 */
[----:B------:R-:W-:Y:S01]  /*0130*/  FSETP.GE.AND P0, PT, |R6|, 9.010913848876953125, PT ;  /* 0x41102cb40600780b */ /* 0x000fe20003f06200 */
[C---:B------:R-:W-:Y:S01]  /*0140*/  FFMA R10, R11.reuse, R10, -0.052303962409496307373 ;  /* 0xbd563cae0b0a7423 */ /* 0x040fe2000000000a */
[----:B------:R-:W0:Y:S02]  /*0150*/  MUFU.EX2 R0, R0 ;  /* 0x0000000000007308 */ /* 0x000e240000000800 */
[----:B0-----:R-:W-:Y:S01]  /*0160*/  FADD R8, R0, 1 ;  /* 0x3f80000000087421 */ /* 0x001fe20000000000 */
[----:B------:R-:W-:-:S04]  /*0170*/  FFMA R0, R11, R10, 0.1331529766321182251 ;  /* 0x3e0859410b007423 */ /* 0x000fc8000000000a */
[C---:B------:R-:W-:Y:S01]  /*0180*/  FFMA R0, R11.reuse, R0, -0.33332768082618713379 ;  /* 0xbeaaa9ed0b007423 */ /* 0x040fe20000000000 */
[----:B------:R-:W0:Y:S03]  /*0190*/  MUFU.RCP R8, R8 ;  /* 0x0000000800087308 */ /* 0x000e260000001000 */
[----:B------:R-:W-:Y:S01]  /*01a0*/  FFMA R11, R11, R0, RZ ;  /* 0x000000000b0b7223 */ /* 0x000fe200000000ff */
[----:B0-----:R-:W-:-:S05]  /*01b0*/  FFMA R9, R8, -2, R9 ;  /* 0xc000000008097823 */ /* 0x001fca0000000009 */
[----:B------:R-:W-:-:S04]  /*01c0*/  FSEL R9, R9, 1, !P0 ;  /* 0x3f80000009097808 */ /* 0x000fc80004000000 */
[--C-:B------:R-:W-:Y:S01]  /*01d0*/  LOP3.LUT R9, R9, 0x80000000, R6.reuse, 0xb8, !PT ;  /* 0x8000000009097812 */ /* 0x100fe200078eb806 */
[----:B------:R-:W-:-:S05]  /*01e0*/  @!P1 FFMA R9, R6, R11, R6 ;  /* 0x0000000b06099223 */ /* 0x000fca0000000006 */
[----:B------:R-:W-:Y:S01]  /*01f0*/  STG.E desc[UR4][R2.64], R9 ;  /* 0x0000000902007986 */ /* 0x000fe2000c101904 */
[----:B------:R-:W-:Y:S05]  /*0200*/  EXIT ;  /* 0x000000000000794d */ /* 0x000fea0003800000 */
.L_x_10:
        /* <DEDUP_REMOVED lines=15> */
.L_x_27:


//--------------------- .text._Z20lstm_update_c_kerneliPfPKfS1_S1_S1_S1_S1_S1_S1_S1_S1_ --------------------------
	.section	.text._Z20lstm_update_c_kerneliPfPKfS1_S1_S1_S1_S1_S1_S1_S1_S1_,"ax",@progbits
	.align	128
        .global         _Z20lstm_update_c_kerneliPfPKfS1_S1_S1_S1_S1_S1_S1_S1_S1_
        .type           _Z20lstm_update_c_kerneliPfPKfS1_S1_S1_S1_S1_S1_S1_S1_S1_,@function
        .size           _Z20lstm_update_c_kerneliPfPKfS1_S1_S1_S1_S1_S1_S1_S1_S1_,(.L_x_23 - _Z20lstm_update_c_kerneliPfPKfS1_S1_S1_S1_S1_S1_S1_S1_S1_)
        .other          _Z20lstm_update_c_kerneliPfPKfS1_S1_S1_S1_S1_S1_S1_S1_S1_,@"STO_CUDA_ENTRY STV_DEFAULT"
_Z20lstm_update_c_kerneliPfPKfS1_S1_S1_S1_S1_S1_S1_S1_S1_:
.text._Z20lstm_update_c_kerneliPfPKfS1_S1_S1_S1_S1_S1_S1_S1_S1_:
        /* <DEDUP_REMOVED lines=16> */
[----:B---3--:R-:W-:-:S06]  /*0100*/  IMAD.WIDE R8, R3, 0x4, R8 ;  /* 0x0000000403087825 */ /* 0x008fcc00078e0208 */
[----:B------:R-:W2:Y:S01]  /*0110*/  LDG.E R9, desc[UR4][R8.64] ;  /* 0x0000000408097981 */ /* 0x000ea2000c1e1900 */
[----:B------:R-:W-:Y:S01]  /*0120*/  HFMA2 R11, -RZ, RZ, 0.96630859375, -0.0022525787353515625 ;  /* 0x3bbb989dff0b7431 */ /* 0x000fe200000001ff */
[----:B------:R-:W-:Y:S01]  /*0130*/  MOV R13, 0x437c0000 ;  /* 0x437c0000000d7802 */ /* 0x000fe20000000f00 */
[----:B------:R-:W-:Y:S01]  /*0140*/  BSSY.RECONVERGENT B0, `(.L_x_11) ;  /* 0x0000017000007945 */ /* 0x000fe20003800200 */
[----:B----4-:R-:W-:-:S04]  /*0150*/  FADD R0, R4, R7 ;  /* 0x0000000704007221 */ /* 0x010fc80000000000 */
[----:B--2---:R-:W-:-:S04]  /*0160*/  FADD R0, R0, R9 ;  /* 0x0000000900007221 */ /* 0x004fc80000000000 */
[----:B------:R-:W-:-:S04]  /*0170*/  FFMA.SAT R2, R0, -R11, 0.5 ;  /* 0x3f00000000027423 */ /* 0x000fc8000000280b */
[----:B------:R-:W-:-:S04]  /*0180*/  FFMA.RM R2, R2, R13, 12582913 ;  /* 0x4b40000102027423 */ /* 0x000fc8000000400d */
[----:B------:R-:W-:-:S04]  /*0190*/  FADD R11, R2, -12583039 ;  /* 0xcb40007f020b7421 */ /* 0x000fc80000000000 */
[----:B------:R-:W-:-:S04]  /*01a0*/  FFMA R11, R0, -1.4426950216293334961, -R11 ;  /* 0xbfb8aa3b000b7823 */ /* 0x000fc8000000080b */
[----:B------:R-:W-:-:S06]  /*01b0*/  FFMA R11, R0, -1.925963033500011079e-08, R11 ;  /* 0xb2a57060000b7823 */ /* 0x000fcc000000000b */
[----:B------:R-:W0:Y:S01]  /*01c0*/  MUFU.EX2 R11, R11 ;  /* 0x0000000b000b7308 */ /* 0x000e220000000800 */
[----:B------:R-:W-:-:S05]  /*01d0*/  SHF.L.U32 R2, R2, 0x17, RZ ;  /* 0x0000001702027819 */ /* 0x000fca00000006ff */
[----:B0-----:R-:W-:-:S05]  /*01e0*/  FFMA R0, R2, R11, 1 ;  /* 0x3f80000002007423 */ /* 0x001fca000000000b */
[----:B------:R-:W-:-:S04]  /*01f0*/  IADD3 R2, PT, PT, R0, 0x1800000, RZ ;  /* 0x0180000000027810 */ /* 0x000fc80007ffe0ff */
[----:B------:R-:W-:-:S04]  /*0200*/  LOP3.LUT R2, R2, 0x7f800000, RZ, 0xc0, !PT ;  /* 0x7f80000002027812 */ /* 0x000fc800078ec0ff */
[----:B------:R-:W-:-:S13]  /*0210*/  ISETP.GT.U32.AND P0, PT, R2, 0x1ffffff, PT ;  /* 0x01ffffff0200780c */ /* 0x000fda0003f04070 */
[----:B------:R-:W-:Y:S05]  /*0220*/  @P0 BRA `(.L_x_12) ;  /* 0x0000000000100947 */ /* 0x000fea0003800000 */
[----:B------:R-:W-:-:S07]  /*0230*/  MOV R6, 0x250 ;  /* 0x0000025000067802 */ /* 0x000fce0000000f00 */
[----:B------:R-:W-:Y:S05]  /*0240*/  CALL.REL.NOINC `($__internal_1_$__cuda_sm20_rcp_rn_f32_slowpath) ;  /* 0x0000000400387944 */ /* 0x000fea0003c00000 */
[----:B------:R-:W-:Y:S01]  /*0250*/  MOV R4, R2 ;  /* 0x0000000200047202 */ /* 0x000fe20000000f00 */
[----:B------:R-:W-:Y:S06]  /*0260*/  BRA `(.L_x_13) ;  /* 0x0000000000107947 */ /* 0x000fec0003800000 */
.L_x_12:
[----:B------:R-:W0:Y:S02]  /*0270*/  MUFU.RCP R5, R0 ;  /* 0x0000000000057308 */ /* 0x000e240000001000 */
[----:B0-----:R-:W-:-:S04]  /*0280*/  FFMA R2, R0, R5, -1 ;  /* 0xbf80000000027423 */ /* 0x001fc80000000005 */
[----:B------:R-:W-:-:S04]  /*0290*/  FADD.FTZ R2, -R2, -RZ ;  /* 0x800000ff02027221 */ /* 0x000fc80000010100 */
[----:B------:R-:W-:-:S07]  /*02a0*/  FFMA R4, R5, R2, R5 ;  /* 0x0000000205047223 */ /* 0x000fce0000000005 */
.L_x_13:
[----:B------:R-:W-:Y:S05]  /*02b0*/  BSYNC.RECONVERGENT B0 ;  /* 0x0000000000007941 */ /* 0x000fea0003800200 */
.L_x_11:
[----:B------:R-:W0:Y:S08]  /*02c0*/  LDC.64 R8, c[0x0][0x3a0] ;  /* 0x0000e800ff087b82 */ /* 0x000e300000000a00 */
[----:B------:R-:W1:Y:S08]  /*02d0*/  LDC.64 R10, c[0x0][0x3b8] ;  /* 0x0000ee00ff0a7b82 */ /* 0x000e700000000a00 */
[----:B------:R-:W2:Y:S01]  /*02e0*/  LDC.64 R12, c[0x0][0x3d0] ;  /* 0x0000f400ff0c7b82 */ /* 0x000ea20000000a00 */
[----:B0-----:R-:W-:-:S07]  /*02f0*/  IMAD.WIDE R8, R3, 0x4, R8 ;  /* 0x0000000403087825 */ /* 0x001fce00078e0208 */
[----:B------:R-:W0:Y:S01]  /*0300*/  LDC.64 R6, c[0x0][0x390] ;  /* 0x0000e400ff067b82 */ /* 0x000e220000000a00 */
[----:B------:R-:W3:Y:S01]  /*0310*/  LDG.E R8, desc[UR4][R8.64] ;  /* 0x0000000408087981 */ /* 0x000ee2000c1e1900 */
[----:B-1----:R-:W-:-:S06]  /*0320*/  IMAD.WIDE R10, R3, 0x4, R10 ;  /* 0x00000004030a7825 */ /* 0x002fcc00078e020a */
[----:B------:R-:W3:Y:S01]  /*0330*/  LDG.E R11, desc[UR4][R10.64] ;  /* 0x000000040a0b7981 */ /* 0x000ee2000c1e1900 */
[----:B--2---:R-:W-:-:S06]  /*0340*/  IMAD.WIDE R12, R3, 0x4, R12 ;  /* 0x00000004030c7825 */ /* 0x004fcc00078e020c */
[----:B------:R-:W2:Y:S01]  /*0350*/  LDG.E R13, desc[UR4][R12.64] ;  /* 0x000000040c0d7981 */ /* 0x000ea2000c1e1900 */
[----:B0-----:R-:W-:-:S05]  /*0360*/  IMAD.WIDE R6, R3, 0x4, R6 ;  /* 0x0000000403067825 */ /* 0x001fca00078e0206 */
[----:B------:R0:W5:Y:S01]  /*0370*/  LDG.E R5, desc[UR4][R6.64] ;  /* 0x0000000406057981 */ /* 0x000162000c1e1900 */
[----:B------:R-:W-:Y:S01]  /*0380*/  HFMA2 R15, -RZ, RZ, 0.96630859375, -0.0022525787353515625 ;  /* 0x3bbb989dff0f7431 */ /* 0x000fe200000001ff */
[----:B------:R-:W-:Y:S01]  /*0390*/  MOV R17, 0x437c0000 ;  /* 0x437c000000117802 */ /* 0x000fe20000000f00 */
[----:B------:R-:W-:Y:S01]  /*03a0*/  BSSY.RECONVERGENT B0, `(.L_x_14) ;  /* 0x0000016000007945 */ /* 0x000fe20003800200 */
[----:B---3--:R-:W-:-:S04]  /*03b0*/  FADD R0, R8, R11 ;  /* 0x0000000b08007221 */ /* 0x008fc80000000000 */
[----:B--2---:R-:W-:-:S04]  /*03c0*/  FADD R0, R0, R13 ;  /* 0x0000000d00007221 */ /* 0x004fc80000000000 */
[----:B------:R-:W-:-:S04]  /*03d0*/  FFMA.SAT R2, R0, -R15, 0.5 ;  /* 0x3f00000000027423 */ /* 0x000fc8000000280f */
[----:B------:R-:W-:-:S04]  /*03e0*/  FFMA.RM R2, R2, R17, 12582913 ;  /* 0x4b40000102027423 */ /* 0x000fc80000004011 */
[----:B------:R-:W-:-:S04]  /*03f0*/  FADD R9, R2, -12583039 ;  /* 0xcb40007f02097421 */ /* 0x000fc80000000000 */
[----:B------:R-:W-:-:S04]  /*0400*/  FFMA R9, R0, -1.4426950216293334961, -R9 ;  /* 0xbfb8aa3b00097823 */ /* 0x000fc80000000809 */
[----:B------:R-:W-:-:S06]  /*0410*/  FFMA R9, R0, -1.925963033500011079e-08, R9 ;  /* 0xb2a5706000097823 */ /* 0x000fcc0000000009 */
[----:B------:R-:W1:Y:S01]  /*0420*/  MUFU.EX2 R9, R9 ;  /* 0x0000000900097308 */ /* 0x000e620000000800 */
[----:B------:R-:W-:-:S05]  /*0430*/  SHF.L.U32 R2, R2, 0x17, RZ ;  /* 0x0000001702027819 */ /* 0x000fca00000006ff */
[----:B-1----:R-:W-:-:S05]  /*0440*/  FFMA R0, R2, R9, 1 ;  /* 0x3f80000002007423 */ /* 0x002fca0000000009 */
[----:B------:R-:W-:-:S04]  /*0450*/  IADD3 R2, PT, PT, R0, 0x1800000, RZ ;  /* 0x0180000000027810 */ /* 0x000fc80007ffe0ff */
[----:B------:R-:W-:-:S04]  /*0460*/  LOP3.LUT R2, R2, 0x7f800000, RZ, 0xc0, !PT ;  /* 0x7f80000002027812 */ /* 0x000fc800078ec0ff */
[----:B------:R-:W-:-:S13]  /*0470*/  ISETP.GT.U32.AND P0, PT, R2, 0x1ffffff, PT ;  /* 0x01ffffff0200780c */ /* 0x000fda0003f04070 */
[----:B0-----:R-:W-:Y:S05]  /*0480*/  @P0 BRA `(.L_x_15) ;  /* 0x00000000000c0947 */ /* 0x001fea0003800000 */
[----:B------:R-:W-:-:S07]  /*0490*/  MOV R6, 0x4b0 ;  /* 0x000004b000067802 */ /* 0x000fce0000000f00 */
[----:B-----5:R-:W-:Y:S05]  /*04a0*/  CALL.REL.NOINC `($__internal_1_$__cuda_sm20_rcp_rn_f32_slowpath) ;  /* 0x0000000000a07944 */ /* 0x020fea0003c00000 */
[----:B------:R-:W-:Y:S05]  /*04b0*/  BRA `(.L_x_16) ;  /* 0x0000000000107947 */ /* 0x000fea0003800000 */
.L_x_15:
[----:B------:R-:W0:Y:S02]  /*04c0*/  MUFU.RCP R7, R0 ;  /* 0x0000000000077308 */ /* 0x000e240000001000 */
[----:B0-----:R-:W-:-:S04]  /*04d0*/  FFMA R2, R0, R7, -1 ;  /* 0xbf80000000027423 */ /* 0x001fc80000000007 */
[----:B------:R-:W-:-:S04]  /*04e0*/  FADD.FTZ R2, -R2, -RZ ;  /* 0x800000ff02027221 */ /* 0x000fc80000010100 */
[----:B------:R-:W-:-:S07]  /*04f0*/  FFMA R2, R7, R2, R7 ;  /* 0x0000000207027223 */ /* 0x000fce0000000007 */
.L_x_16:
[----:B------:R-:W-:Y:S05]  /*0500*/  BSYNC.RECONVERGENT B0 ;  /* 0x0000000000007941 */ /* 0x000fea0003800200 */
.L_x_14:
[----:B------:R-:W0:Y:S08]  /*0510*/  LDC.64 R6, c[0x0][0x3a8] ;  /* 0x0000ea00ff067b82 */ /* 0x000e300000000a00 */
[----:B------:R-:W1:Y:S08]  /*0520*/  LDC.64 R8, c[0x0][0x3c0] ;  /* 0x0000f000ff087b82 */ /* 0x000e700000000a00 */
[----:B------:R-:W2:Y:S01]  /*0530*/  LDC.64 R10, c[0x0][0x3d8] ;  /* 0x0000f600ff0a7b82 */ /* 0x000ea20000000a00 */
[----:B0-----:R-:W-:-:S06]  /*0540*/  IMAD.WIDE R6, R3, 0x4, R6 ;  /* 0x0000000403067825 */ /* 0x001fcc00078e0206 */
[----:B------:R-:W3:Y:S01]  /*0550*/  LDG.E R6, desc[UR4][R6.64] ;  /* 0x0000000406067981 */ /* 0x000ee2000c1e1900 */
[----:B-1----:R-:W-:-:S06]  /*0560*/  IMAD.WIDE R8, R3, 0x4, R8 ;  /* 0x0000000403087825 */ /* 0x002fcc00078e0208 */
[----:B------:R-:W3:Y:S01]  /*0570*/  LDG.E R9, desc[UR4][R8.64] ;  /* 0x0000000408097981 */ /* 0x000ee2000c1e1900 */
[----:B--2---:R-:W-:-:S06]  /*0580*/  IMAD.WIDE R10, R3, 0x4, R10 ;  /* 0x00000004030a7825 */ /* 0x004fcc00078e020a */
[----:B------:R-:W2:Y:S01]  /*0590*/  LDG.E R11, desc[UR4][R10.64] ;  /* 0x000000040a0b7981 */ /* 0x000ea2000c1e1900 */
[----:B------:R-:W-:Y:S01]  /*05a0*/  MOV R16, 0x3c80f082 ;  /* 0x3c80f08200107802 */ /* 0x000fe20000000f00 */
[----:B------:R-:W-:Y:S02]  /*05b0*/  HFMA2 R14, -RZ, RZ, 1.875, 0 ;  /* 0x3f800000ff0e7431 */ /* 0x000fe400000001ff */
[----:B---3--:R-:W-:Y:S02]  /*05c0*/  FADD R0, R6, R9 ;  /* 0x0000000906007221 */ /* 0x008fe40000000000 */
[----:B------:R-:W0:Y:S02]  /*05d0*/  LDC.64 R6, c[0x0][0x388] ;  /* 0x0000e200ff067b82 */ /* 0x000e240000000a00 */
[----:B--2---:R-:W-:-:S04]  /*05e0*/  FADD R12, R0, R11 ;  /* 0x0000000b000c7221 */ /* 0x004fc80000000000 */
[----:B------:R-:W-:-:S06]  /*05f0*/  FMUL R0, |R12|, 2.8853900432586669922 ;  /* 0x4038aa3b0c007820 */ /* 0x000fcc0000400200 */
[----:B------:R-:W1:Y:S01]  /*0600*/  MUFU.EX2 R0, R0 ;  /* 0x0000000000007308 */ /* 0x000e620000000800 */
[----:B------:R-:W-:Y:S01]  /*0610*/  FMUL R15, R12, R12 ;  /* 0x0000000c0c0f7220 */ /* 0x000fe20000400000 */
[----:B-1----:R-:W-:-:S06]  /*0620*/  FADD R13, R0, 1 ;  /* 0x3f800000000d7421 */ /* 0x002fcc0000000000 */
[----:B------:R-:W1:Y:S01]  /*0630*/  MUFU.RCP R13, R13 ;  /* 0x0000000d000d7308 */ /* 0x000e620000001000 */
[----:B------:R-:W-:Y:S01]  /*0640*/  FFMA R10, R15, R16, -0.052303962409496307373 ;  /* 0xbd563cae0f0a7423 */ /* 0x000fe20000000010 */
[----:B------:R-:W-:-:S03]  /*0650*/  FSETP.GE.AND P1, PT, |R12|, 0.60000002384185791016, PT ;  /* 0x3f19999a0c00780b */ /* 0x000fc60003f26200 */
[----:B------:R-:W-:Y:S01]  /*0660*/  FFMA R0, R15, R10, 0.1331529766321182251 ;  /* 0x3e0859410f007423 */ /* 0x000fe2000000000a */
[----:B------:R-:W-:-:S03]  /*0670*/  FSETP.GE.AND P0, PT, |R12|, 9.010913848876953125, PT ;  /* 0x41102cb40c00780b */ /* 0x000fc60003f06200 */
[----:B------:R-:W-:Y:S01]  /*0680*/  FFMA R0, R15, R0, -0.33332768082618713379 ;  /* 0xbeaaa9ed0f007423 */ /* 0x000fe20000000000 */
[----:B-1----:R-:W-:-:S03]  /*0690*/  FFMA R8, R13, -2, R14 ;  /* 0xc00000000d087823 */ /* 0x002fc6000000000e */
[----:B------:R-:W-:Y:S02]  /*06a0*/  FFMA R15, R15, R0, RZ ;  /* 0x000000000f0f7223 */ /* 0x000fe400000000ff */
[----:B------:R-:W-:-:S04]  /*06b0*/  FSEL R9, R8, 1, !P0 ;  /* 0x3f80000008097808 */ /* 0x000fc80004000000 */
[--C-:B------:R-:W-:Y:S01]  /*06c0*/  LOP3.LUT R9, R9, 0x80000000, R12.reuse, 0xb8, !PT ;  /* 0x8000000009097812 */ /* 0x100fe200078eb80c */
[----:B------:R-:W-:-:S04]  /*06d0*/  @!P1 FFMA R9, R12, R15, R12 ;  /* 0x0000000f0c099223 */ /* 0x000fc8000000000c */
[----:B------:R-:W-:Y:S01]  /*06e0*/  FMUL R2, R9, R2 ;  /* 0x0000000209027220 */ /* 0x000fe20000400000 */
[----:B0-----:R-:W-:-:S04]  /*06f0*/  IMAD.WIDE R6, R3, 0x4, R6 ;  /* 0x0000000403067825 */ /* 0x001fc800078e0206 */
[----:B-----5:R-:W-:-:S05]  /*0700*/  FFMA R5, R5, R4, R2 ;  /* 0x0000000405057223 */ /* 0x020fca0000000002 */
[----:B------:R-:W-:Y:S01]  /*0710*/  STG.E desc[UR4][R6.64], R5 ;  /* 0x0000000506007986 */ /* 0x000fe2000c101904 */
[----:B------:R-:W-:Y:S05]  /*0720*/  EXIT ;  /* 0x000000000000794d */ /* 0x000fea0003800000 */
        .weak           $__internal_1_$__cuda_sm20_rcp_rn_f32_slowpath
        .type           $__internal_1_$__cuda_sm20_rcp_rn_f32_slowpath,@function
        .size           $__internal_1_$__cuda_sm20_rcp_rn_f32_slowpath,(.L_x_23 - $__internal_1_$__cuda_sm20_rcp_rn_f32_slowpath)
$__internal_1_$__cuda_sm20_rcp_rn_f32_slowpath:
[----:B------:R-:W-:Y:S01]  /*0730*/  SHF.L.U32 R2, R0, 0x1, RZ ;  /* 0x0000000100027819 */ /* 0x000fe200000006ff */
[----:B------:R-:W-:Y:S03]  /*0740*/  BSSY.RECONVERGENT B1, `(.L_x_17) ;  /* 0x0000030000017945 */ /* 0x000fe60003800200 */
        /* <DEDUP_REMOVED lines=13> */
.L_x_18:
[----:B------:R-:W-:-:S04]  /*0820*/  IADD3 R13, PT, PT, R11, -0xfd, RZ ;  /* 0xffffff030b0d7810 */ /* 0x000fc80007ffe0ff */
[----:B------:R-:W-:-:S13]  /*0830*/  ISETP.GT.U32.AND P0, PT, R13, 0x1, PT ;  /* 0x000000010d00780c */ /* 0x000fda0003f04070 */
[----:B------:R-:W-:Y:S05]  /*0840*/  @P0 BRA `(.L_x_20) ;  /* 0x0000000000780947 */ /* 0x000fea0003800000 */
[----:B------:R-:W-:Y:S01]  /*0850*/  LOP3.LUT R2, R0, 0x7fffff, RZ, 0xc0, !PT ;  /* 0x007fffff00027812 */ /* 0x000fe200078ec0ff */
[----:B------:R-:W-:-:S03]  /*0860*/  HFMA2 R10, -RZ, RZ, 0, 1.78813934326171875e-07 ;  /* 0x00000003ff0a7431 */ /* 0x000fc600000001ff */
[----:B------:R-:W-:-:S04]  /*0870*/  LOP3.LUT R2, R2, 0x3f800000, RZ, 0xfc, !PT ;  /* 0x3f80000002027812 */ /* 0x000fc800078efcff */
[----:B------:R-:W0:Y:S01]  /*0880*/  MUFU.RCP R7, R2 ;  /* 0x0000000200077308 */ /* 0x000e220000001000 */
[----:B------:R-:W-:Y:S01]  /*0890*/  SHF.L.U32 R10, R10, R13, RZ ;  /* 0x0000000d0a0a7219 */ /* 0x000fe200000006ff */
        /* <DEDUP_REMOVED lines=16> */
[----:B------:R-:W-:-:S04]  /*09a0*/  SEL R2, RZ, 0x1, !P0 ;  /* 0x00000001ff027807 */ /* 0x000fc80004000000 */
[----:B------:R-:W-:-:S04]  /*09b0*/  IADD3 R2, PT, PT, -R2, RZ, RZ ;  /* 0x000000ff02027210 */ /* 0x000fc80007ffe1ff */
[----:B------:R-:W-:Y:S02]  /*09c0*/  ISETP.GE.AND P0, PT, R2, RZ, PT ;  /* 0x000000ff0200720c */ /* 0x000fe40003f06270 */
[----:B------:R-:W-:-:S04]  /*09d0*/  IADD3 R2, PT, PT, R11, -0xfc, RZ ;  /* 0xffffff040b027810 */ /* 0x000fc80007ffe0ff */
[----:B------:R-:W-:-:S07]  /*09e0*/  SHF.R.U32.HI R7, RZ, R2, R7 ;  /* 0x00000002ff077219 */ /* 0x000fce0000011607 */
[----:B------:R-:W-:-:S04]  /*09f0*/  @!P0 IADD3 R7, PT, PT, R7, 0x1, RZ ;  /* 0x0000000107078810 */ /* 0x000fc80007ffe0ff */
[----:B------:R-:W-:-:S04]  /*0a00*/  @!P1 SHF.L.U32 R7, R7, 0x1, RZ ;  /* 0x0000000107079819 */ /* 0x000fc800000006ff */
[----:B------:R-:W-:Y:S01]  /*0a10*/  LOP3.LUT R7, R7, 0x80000000, R0, 0xf8, !PT ;  /* 0x8000000007077812 */ /* 0x000fe200078ef800 */
[----:B------:R-:W-:Y:S06]  /*0a20*/  BRA `(.L_x_19) ;  /* 0x0000000000047947 */ /* 0x000fec0003800000 */
.L_x_20:
[----:B------:R0:W1:Y:S02]  /*0a30*/  MUFU.RCP R7, R0 ;  /* 0x0000000000077308 */ /* 0x0000640000001000 */
.L_x_19:
[----:B------:R-:W-:Y:S05]  /*0a40*/  BSYNC.RECONVERGENT B1 ;  /* 0x0000000000017941 */ /* 0x000fea0003800200 */
.L_x_17:
[----:B-1----:R-:W-:Y:S01]  /*0a50*/  MOV R2, R7 ;  /* 0x0000000700027202 */ /* 0x002fe20000000f00 */
[----:B------:R-:W-:-:S04]  /*0a60*/  HFMA2 R7, -RZ, RZ, 0, 0 ;  /* 0x00000000ff077431 */ /* 0x000fc800000001ff */
[----:B0-----:R-:W-:Y:S05]  /*0a70*/  RET.REL.NODEC R6 `(_Z20lstm_update_c_kerneliPfPKfS1_S1_S1_S1_S1_S1_S1_S1_S1_) ;  /* 0xfffffff406607950 */ /* 0x001fea0003c3ffff */
.L_x_21:
        /* <DEDUP_REMOVED lines=16> */
.L_x_23:


//--------------------- .nv.shared.reserved.0     --------------------------
	.section	.nv.shared.reserved.0,"aw",@nobits
	.weak		__nv_reservedSMEM_offset_0_alias
	.size		__nv_reservedSMEM_offset_0_alias, 0, 64
	.other		__nv_reservedSMEM_offset_0_alias,@"STO_CUDA_RESERVED_SHARED STV_DEFAULT"
__nv_reservedSMEM_offset_0_alias:
	.zero		0
	.zero		64


//--------------------- .nv.constant0._Z9pw_vecMulPfPKfS1_i --------------------------
	.section	.nv.constant0._Z9pw_vecMulPfPKfS1_i,"a",@progbits
	.sectionflags	@""
	.align	4
.nv.constant0._Z9pw_vecMulPfPKfS1_i:
	.zero		924


//--------------------- .nv.constant0._Z9pw_vecAddPfPKfS1_i --------------------------
	.section	.nv.constant0._Z9pw_vecAddPfPKfS1_i,"a",@progbits
	.sectionflags	@""
	.align	4
.nv.constant0._Z9pw_vecAddPfPKfS1_i:
	.zero		924


//--------------------- .nv.constant0._Z10pw_sigmoidPfPKfi --------------------------
	.section	.nv.constant0._Z10pw_sigmoidPfPKfi,"a",@progbits
	.sectionflags	@""
	.align	4
.nv.constant0._Z10pw_sigmoidPfPKfi:
	.zero		916


//--------------------- .nv.constant0._Z7pw_tanhPfPKfi --------------------------
	.section	.nv.constant0._Z7pw_tanhPfPKfi,"a",@progbits
	.sectionflags	@""
	.align	4
.nv.constant0._Z7pw_tanhPfPKfi:
	.zero		916


//--------------------- .nv.constant0._Z20lstm_update_c_kerneliPfPKfS1_S1_S1_S1_S1_S1_S1_S1_S1_ --------------------------
	.section	.nv.constant0._Z20lstm_update_c_kerneliPfPKfS1_S1_S1_S1_S1_S1_S1_S1_S1_,"a",@progbits
	.sectionflags	@""
	.align	4
.nv.constant0._Z20lstm_update_c_kerneliPfPKfS1_S1_S1_S1_S1_S1_S1_S1_S1_:
	.zero		992


//--------------------- SYMBOLS --------------------------

	.type		.nv.reservedSmem.offset0,@object
	.size		.nv.reservedSmem.offset0,0x4
